	.target	sm_80

	.elftype	@"ET_EXEC"


//--------------------- .note.nv.tkinfo           --------------------------
	.section	.note.nv.tkinfo,"",@"SHT_NOTE"
	.sectionflags	@"SHF_NOTE_NV_TKINFO"
	.tkinfo
        /*0018*/ 	.word	0x00000002
        /*0030*/ 	.string	""
        /*0030*/ 	.string	"ptxas"
        /*0030*/ 	.string	"Cuda compilation tools, release 13.0, V13.0.88"
        /*0030*/ 	.string	"Build cuda_13.0.r13.0/compiler.36424714_0"
        /*0030*/ 	.string	"-v  -suppress-debug-info  -lineinfo  -arch sm_80 "



//--------------------- .note.nv.cuinfo           --------------------------
	.section	.note.nv.cuinfo,"",@"SHT_NOTE"
	.sectionflags	@"SHF_NOTE_NV_CUINFO"
        /*0018*/ 	.short	0x0002
        /*001a*/ 	.short	0x0050
        /*001c*/ 	.short	0x0082
	.zero		2


//--------------------- .nv.info                  --------------------------
	.section	.nv.info,"",@"SHT_CUDA_INFO"
	.align	4


	//----- nvinfo : EIATTR_REGCOUNT
	.align		4
        /*0000*/ 	.byte	0x04, 0x2f
        /*0002*/ 	.short	(.L_1 - .L_0)
	.align		4
.L_0:
        /*0004*/ 	.word	index@(matmul_kernel)
        /*0008*/ 	.word	0x00000080


	//----- nvinfo : EIATTR_FRAME_SIZE
	.align		4
.L_1:
        /*000c*/ 	.byte	0x04, 0x11
        /*000e*/ 	.short	(.L_3 - .L_2)
	.align		4
.L_2:
        /*0010*/ 	.word	index@(matmul_kernel)
        /*0014*/ 	.word	0x00000000


	//----- nvinfo : EIATTR_MIN_STACK_SIZE
	.align		4
.L_3:
        /*0018*/ 	.byte	0x04, 0x12
        /*001a*/ 	.short	(.L_5 - .L_4)
	.align		4
.L_4:
        /*001c*/ 	.word	index@(matmul_kernel)
        /*0020*/ 	.word	0x00000000
.L_5:


//--------------------- .nv.info.matmul_kernel    --------------------------
	.section	.nv.info.matmul_kernel,"",@"SHT_CUDA_INFO"
	.sectionflags	@""
	.align	4


	//----- nvinfo : EIATTR_CUDA_API_VERSION
	.align		4
        /*0000*/ 	.byte	0x04, 0x37
        /*0002*/ 	.short	(.L_7 - .L_6)
.L_6:
        /*0004*/ 	.word	0x00000082


	//----- nvinfo : EIATTR_SW2861232_WAR
	.align		4
.L_7:
        /*0008*/ 	.byte	0x01, 0x35
	.zero		2


	//----- nvinfo : EIATTR_PARAM_CBANK
	.align		4
        /*000c*/ 	.byte	0x04, 0x0a
        /*000e*/ 	.short	(.L_9 - .L_8)
	.align		4
.L_8:
        /*0010*/ 	.word	index@(.nv.constant0.matmul_kernel)
        /*0014*/ 	.short	0x0160
        /*0016*/ 	.short	0x0050


	//----- nvinfo : EIATTR_CBANK_PARAM_SIZE
	.align		4
.L_9:
        /*0018*/ 	.byte	0x03, 0x19
        /*001a*/ 	.short	0x0050


	//----- nvinfo : EIATTR_KPARAM_INFO
	.align		4
        /*001c*/ 	.byte	0x04, 0x17
        /*001e*/ 	.short	(.L_11 - .L_10)
.L_10:
        /*0020*/ 	.word	0x00000000
        /*0024*/ 	.short	0x000d
        /*0026*/ 	.short	0x0048
        /*0028*/ 	.byte	0x00, 0xf4, 0x21, 0x00


	//----- nvinfo : EIATTR_KPARAM_INFO
	.align		4
.L_11:
        /*002c*/ 	.byte	0x04, 0x17
        /*002e*/ 	.short	(.L_13 - .L_12)
.L_12:
        /*0030*/ 	.word	0x00000000
        /*0034*/ 	.short	0x000c
        /*0036*/ 	.short	0x0040
        /*0038*/ 	.byte	0x00, 0xf4, 0x21, 0x00


	//----- nvinfo : EIATTR_KPARAM_INFO
	.align		4
.L_13:
        /*003c*/ 	.byte	0x04, 0x17
        /*003e*/ 	.short	(.L_15 - .L_14)
.L_14:
        /*0040*/ 	.word	0x00000000
        /*0044*/ 	.short	0x000b
        /*0046*/ 	.short	0x0038
        /*0048*/ 	.byte	0x00, 0xf0, 0x11, 0x00


	//----- nvinfo : EIATTR_KPARAM_INFO
	.align		4
.L_15:
        /*004c*/ 	.byte	0x04, 0x17
        /*004e*/ 	.short	(.L_17 - .L_16)
.L_16:
        /*0050*/ 	.word	0x00000000
        /*0054*/ 	.short	0x000a
        /*0056*/ 	.short	0x0034
        /*0058*/ 	.byte	0x00, 0xf0, 0x11, 0x00


	//----- nvinfo : EIATTR_KPARAM_INFO
	.align		4
.L_17:
        /*005c*/ 	.byte	0x04, 0x17
        /*005e*/ 	.short	(.L_19 - .L_18)
.L_18:
        /*0060*/ 	.word	0x00000000
        /*0064*/ 	.short	0x0009
        /*0066*/ 	.short	0x0030
        /*0068*/ 	.byte	0x00, 0xf0, 0x11, 0x00


	//----- nvinfo : EIATTR_KPARAM_INFO
	.align		4
.L_19:
        /*006c*/ 	.byte	0x04, 0x17
        /*006e*/ 	.short	(.L_21 - .L_20)
.L_20:
        /*0070*/ 	.word	0x00000000
        /*0074*/ 	.short	0x0008
        /*0076*/ 	.short	0x002c
        /*0078*/ 	.byte	0x00, 0xf0, 0x11, 0x00


	//----- nvinfo : EIATTR_KPARAM_INFO
	.align		4
.L_21:
        /*007c*/ 	.byte	0x04, 0x17
        /*007e*/ 	.short	(.L_23 - .L_22)
.L_22:
        /*0080*/ 	.word	0x00000000
        /*0084*/ 	.short	0x0007
        /*0086*/ 	.short	0x0028
        /*0088*/ 	.byte	0x00, 0xf0, 0x11, 0x00


	//----- nvinfo : EIATTR_KPARAM_INFO
	.align		4
.L_23:
        /*008c*/ 	.byte	0x04, 0x17
        /*008e*/ 	.short	(.L_25 - .L_24)
.L_24:
        /*0090*/ 	.word	0x00000000
        /*0094*/ 	.short	0x0006
        /*0096*/ 	.short	0x0024
        /*0098*/ 	.byte	0x00, 0xf0, 0x11, 0x00


	//----- nvinfo : EIATTR_KPARAM_INFO
	.align		4
.L_25:
        /*009c*/ 	.byte	0x04, 0x17
        /*009e*/ 	.short	(.L_27 - .L_26)
.L_26:
        /*00a0*/ 	.word	0x00000000
        /*00a4*/ 	.short	0x0005
        /*00a6*/ 	.short	0x0020
        /*00a8*/ 	.byte	0x00, 0xf0, 0x11, 0x00


	//----- nvinfo : EIATTR_KPARAM_INFO
	.align		4
.L_27:
        /*00ac*/ 	.byte	0x04, 0x17
        /*00ae*/ 	.short	(.L_29 - .L_28)
.L_28:
        /*00b0*/ 	.word	0x00000000
        /*00b4*/ 	.short	0x0004
        /*00b6*/ 	.short	0x001c
        /*00b8*/ 	.byte	0x00, 0xf0, 0x11, 0x00


	//----- nvinfo : EIATTR_KPARAM_INFO
	.align		4
.L_29:
        /*00bc*/ 	.byte	0x04, 0x17
        /*00be*/ 	.short	(.L_31 - .L_30)
.L_30:
        /*00c0*/ 	.word	0x00000000
        /*00c4*/ 	.short	0x0003
        /*00c6*/ 	.short	0x0018
        /*00c8*/ 	.byte	0x00, 0xf0, 0x11, 0x00


	//----- nvinfo : EIATTR_KPARAM_INFO
	.align		4
.L_31:
        /*00cc*/ 	.byte	0x04, 0x17
        /*00ce*/ 	.short	(.L_33 - .L_32)
.L_32:
        /*00d0*/ 	.word	0x00000000
        /*00d4*/ 	.short	0x0002
        /*00d6*/ 	.short	0x0010
        /*00d8*/ 	.byte	0x00, 0xf4, 0x21, 0x00


	//----- nvinfo : EIATTR_KPARAM_INFO
	.align		4
.L_33:
        /*00dc*/ 	.byte	0x04, 0x17
        /*00de*/ 	.short	(.L_35 - .L_34)
.L_34:
        /*00e0*/ 	.word	0x00000000
        /*00e4*/ 	.short	0x0001
        /*00e6*/ 	.short	0x0008
        /*00e8*/ 	.byte	0x00, 0xf4, 0x21, 0x00


	//----- nvinfo : EIATTR_KPARAM_INFO
	.align		4
.L_35:
        /*00ec*/ 	.byte	0x04, 0x17
        /*00ee*/ 	.short	(.L_37 - .L_36)
.L_36:
        /*00f0*/ 	.word	0x00000000
        /*00f4*/ 	.short	0x0000
        /*00f6*/ 	.short	0x0000
        /*00f8*/ 	.byte	0x00, 0xf4, 0x21, 0x00


	//----- nvinfo : EIATTR_MAXREG_COUNT
	.align		4
.L_37:
        /*00fc*/ 	.byte	0x03, 0x1b
        /*00fe*/ 	.short	0x00ff


	//----- nvinfo : EIATTR_NUM_BARRIERS
	.align		4
        /*0100*/ 	.byte	0x02, 0x4c
        /*0102*/ 	.byte	0x01
	.zero		1


	//----- nvinfo : EIATTR_MERCURY_ISA_VERSION
	.align		4
        /*0104*/ 	.byte	0x03, 0x5f
        /*0106*/ 	.short	0x0000


	//----- nvinfo : EIATTR_EXIT_INSTR_OFFSETS
	.align		4
        /*0108*/ 	.byte	0x04, 0x1c
        /*010a*/ 	.short	(.L_39 - .L_38)


	//   ....[0]....
.L_38:
        /*010c*/ 	.word	0x00004300


	//   ....[1]....
        /*0110*/ 	.word	0x00004330


	//----- nvinfo : EIATTR_REQNTID
	.align		4
.L_39:
        /*0114*/ 	.byte	0x04, 0x10
        /*0116*/ 	.short	(.L_41 - .L_40)
.L_40:
        /*0118*/ 	.word	0x00000040
        /*011c*/ 	.word	0x00000001
        /*0120*/ 	.word	0x00000001
.L_41:


//--------------------- .nv.callgraph             --------------------------
	.section	.nv.callgraph,"",@"SHT_CUDA_CALLGRAPH"
	.align	4
	.sectionentsize	8
	.align		4
        /*0000*/ 	.word	0x00000000
	.align		4
        /*0004*/ 	.word	0xffffffff
	.align		4
        /*0008*/ 	.word	0x00000000
	.align		4
        /*000c*/ 	.word	0xfffffffe
	.align		4
        /*0010*/ 	.word	0x00000000
	.align		4
        /*0014*/ 	.word	0xfffffffd
	.align		4
        /*0018*/ 	.word	0x00000000
	.align		4
        /*001c*/ 	.word	0xfffffffc


//--------------------- .nv.rel.action            --------------------------
	.section	.nv.rel.action,"",@"SHT_CUDA_RELOCINFO"
	.align	8
	.sectionentsize	8
        /*0000*/ 	.byte	0x73, 0x00, 0x00, 0x00, 0x00, 0x00, 0x00, 0x00, 0x00, 0x00, 0x00, 0x11, 0x25, 0x00, 0x05, 0x36


//--------------------- .nv.constant0.matmul_kernel --------------------------
	.section	.nv.constant0.matmul_kernel,"a",@progbits
	.sectionflags	@""
	.align	4
.nv.constant0.matmul_kernel:
	.zero		432


//--------------------- .text.matmul_kernel       --------------------------
	.section	.text.matmul_kernel,"ax",@progbits
	.sectioninfo	@"SHI_REGISTERS=128"
	.align	128
        .global         matmul_kernel
        .type           matmul_kernel,@function
        .size           matmul_kernel,(.L_x_4 - matmul_kernel)
        .other          matmul_kernel,@"STO_CUDA_ENTRY STV_DEFAULT"
matmul_kernel:
.text.matmul_kernel:
[----:B------:R-:W-:Y:S02]  /*0000*/  IMAD.MOV.U32 R1, RZ, RZ, c[0x0][0x28] ;  /* 0x00000a00ff017624 */ /* 0x000fe400078e00ff */
[----:B------:R-:W-:Y:S01]  /*0010*/  IMAD.MOV.U32 R0, RZ, RZ, 0x1f ;  /* 0x0000001fff007424 */ /* 0x000fe200078e00ff */
[----:B------:R-:W0:Y:S01]  /*0020*/  S2R R5, SR_CTAID.X ;  /* 0x0000000000057919 */ /* 0x000e220000002500 */
[----:B------:R-:W-:Y:S01]  /*0030*/  ULDC UR4, c[0x0][0x180] ;  /* 0x0000600000047ab9 */ /* 0x000fe20000000800 */
[----:B------:R-:W-:Y:S01]  /*0040*/  CS2R R64, SRZ ;  /* 0x0000000000407805 */ /* 0x000fe2000001ff00 */
[----:B------:R-:W-:Y:S01]  /*0050*/  UIADD3 UR4, UR4, 0x1f, URZ ;  /* 0x0000001f04047890 */ /* 0x000fe2000fffe03f */
[----:B------:R-:W-:Y:S01]  /*0060*/  IADD3 R0, R0, c[0x0][0x17c], RZ ;  /* 0x00005f0000007a10 */ /* 0x000fe20007ffe0ff */
[----:B------:R-:W-:Y:S01]  /*0070*/  ULDC.64 UR8, c[0x0][0x118] ;  /* 0x0000460000087ab9 */ /* 0x000fe20000000a00 */
[----:B------:R-:W-:Y:S01]  /*0080*/  CS2R R66, SRZ ;  /* 0x0000000000427805 */ /* 0x000fe2000001ff00 */
[----:B------:R-:W-:Y:S01]  /*0090*/  UISETP.GE.AND UP0, UPT, UR4, 0x20, UPT ;  /* 0x000000200400788c */ /* 0x000fe2000bf06270 */
[----:B------:R-:W-:Y:S01]  /*00a0*/  SHF.R.S32.HI R3, RZ, 0x1f, R0 ;  /* 0x0000001fff037819 */ /* 0x000fe20000011400 */
[----:B------:R-:W-:Y:S01]  /*00b0*/  CS2R R16, SRZ ;  /* 0x0000000000107805 */ /* 0x000fe2000001ff00 */
[----:B------:R-:W-:Y:S01]  /*00c0*/  CS2R R18, SRZ ;  /* 0x0000000000127805 */ /* 0x000fe2000001ff00 */
[----:B------:R-:W-:Y:S01]  /*00d0*/  CS2R R48, SRZ ;  /* 0x0000000000307805 */ /* 0x000fe2000001ff00 */
[----:B------:R-:W-:Y:S01]  /*00e0*/  LEA.HI R3, R3, R0, RZ, 0x5 ;  /* 0x0000000003037211 */ /* 0x000fe200078f28ff */
[----:B------:R-:W-:Y:S01]  /*00f0*/  CS2R R50, SRZ ;  /* 0x0000000000327805 */ /* 0x000fe2000001ff00 */
[----:B------:R-:W-:Y:S01]  /*0100*/  CS2R R24, SRZ ;  /* 0x0000000000187805 */ /* 0x000fe2000001ff00 */
[----:B------:R-:W-:Y:S01]  /*0110*/  CS2R R26, SRZ ;  /* 0x00000000001a7805 */ /* 0x000fe2000001ff00 */
[----:B------:R-:W-:-:S05]  /*0120*/  SHF.R.S32.HI R3, RZ, 0x5, R3 ;  /* 0x00000005ff037819 */ /* 0x000fca0000011403 */
[----:B------:R-:W-:Y:S01]  /*0130*/  IMAD.SHL.U32 R4, R3, 0x8, RZ ;  /* 0x0000000803047824 */ /* 0x000fe200078e00ff */
[----:B0-----:R-:W-:-:S04]  /*0140*/  IABS R8, R5 ;  /* 0x0000000500087213 */ /* 0x001fc80000000000 */
[-C--:B------:R-:W-:Y:S02]  /*0150*/  IABS R7, R4.reuse ;  /* 0x0000000400077213 */ /* 0x080fe40000000000 */
[----:B------:R-:W-:Y:S02]  /*0160*/  IABS R10, R4 ;  /* 0x00000004000a7213 */ /* 0x000fe40000000000 */
[----:B------:R-:W0:Y:S08]  /*0170*/  I2F.RP R0, R7 ;  /* 0x0000000700007306 */ /* 0x000e300000209400 */
[----:B0-----:R-:W0:Y:S02]  /*0180*/  MUFU.RCP R0, R0 ;  /* 0x0000000000007308 */ /* 0x001e240000001000 */
[----:B0-----:R-:W-:Y:S01]  /*0190*/  IADD3 R2, R0, 0xffffffe, RZ ;  /* 0x0ffffffe00027810 */ /* 0x001fe20007ffe0ff */
[----:B------:R-:W-:-:S05]  /*01a0*/  IMAD.MOV R0, RZ, RZ, -R10 ;  /* 0x000000ffff007224 */ /* 0x000fca00078e0a0a */
[----:B------:R0:W1:Y:S02]  /*01b0*/  F2I.FTZ.U32.TRUNC.NTZ R3, R2 ;  /* 0x0000000200037305 */ /* 0x000064000021f000 */
[----:B0-----:R-:W-:Y:S02]  /*01c0*/  IMAD.MOV.U32 R2, RZ, RZ, RZ ;  /* 0x000000ffff027224 */ /* 0x001fe400078e00ff */
[----:B-1----:R-:W-:-:S04]  /*01d0*/  IMAD.MOV R6, RZ, RZ, -R3 ;  /* 0x000000ffff067224 */ /* 0x002fc800078e0a03 */
[----:B------:R-:W-:Y:S02]  /*01e0*/  IMAD R9, R6, R7, RZ ;  /* 0x0000000706097224 */ /* 0x000fe400078e02ff */
[----:B------:R-:W-:Y:S02]  /*01f0*/  IMAD.MOV.U32 R6, RZ, RZ, R8 ;  /* 0x000000ffff067224 */ /* 0x000fe400078e0008 */
[----:B------:R-:W-:-:S06]  /*0200*/  IMAD.HI.U32 R3, R3, R9, R2 ;  /* 0x0000000903037227 */ /* 0x000fcc00078e0002 */
[----:B------:R-:W-:-:S04]  /*0210*/  IMAD.HI.U32 R3, R3, R6, RZ ;  /* 0x0000000603037227 */ /* 0x000fc800078e00ff */
[----:B------:R-:W-:-:S05]  /*0220*/  IMAD R0, R3, R0, R6 ;  /* 0x0000000003007224 */ /* 0x000fca00078e0206 */
[----:B------:R-:W-:-:S13]  /*0230*/  ISETP.GT.U32.AND P1, PT, R7, R0, PT ;  /* 0x000000000700720c */ /* 0x000fda0003f24070 */
[----:B------:R-:W-:Y:S01]  /*0240*/  @!P1 IMAD.IADD R0, R0, 0x1, -R7 ;  /* 0x0000000100009824 */ /* 0x000fe200078e0a07 */
[----:B------:R-:W-:Y:S02]  /*0250*/  @!P1 IADD3 R3, R3, 0x1, RZ ;  /* 0x0000000103039810 */ /* 0x000fe40007ffe0ff */
[----:B------:R-:W-:Y:S02]  /*0260*/  ISETP.NE.AND P1, PT, R4, RZ, PT ;  /* 0x000000ff0400720c */ /* 0x000fe40003f25270 */
[----:B------:R-:W-:Y:S02]  /*0270*/  ISETP.GE.U32.AND P0, PT, R0, R7, PT ;  /* 0x000000070000720c */ /* 0x000fe40003f06070 */
[----:B------:R-:W-:-:S04]  /*0280*/  LOP3.LUT R0, R5, R4, RZ, 0x3c, !PT ;  /* 0x0000000405007212 */ /* 0x000fc800078e3cff */
[----:B------:R-:W-:Y:S01]  /*0290*/  ISETP.GE.AND P2, PT, R0, RZ, PT ;  /* 0x000000ff0000720c */ /* 0x000fe20003f46270 */
[----:B------:R-:W-:-:S05]  /*02a0*/  IMAD.MOV.U32 R0, RZ, RZ, c[0x0][0x178] ;  /* 0x00005e00ff007624 */ /* 0x000fca00078e00ff */
[----:B------:R-:W-:Y:S02]  /*02b0*/  IADD3 R0, R0, 0x3f, RZ ;  /* 0x0000003f00007810 */ /* 0x000fe40007ffe0ff */
[----:B------:R-:W-:-:S05]  /*02c0*/  @P0 IADD3 R3, R3, 0x1, RZ ;  /* 0x0000000103030810 */ /* 0x000fca0007ffe0ff */
[----:B------:R-:W-:Y:S01]  /*02d0*/  IMAD.MOV.U32 R2, RZ, RZ, R3 ;  /* 0x000000ffff027224 */ /* 0x000fe200078e0003 */
[----:B------:R-:W-:-:S03]  /*02e0*/  SHF.R.S32.HI R3, RZ, 0x1f, R0 ;  /* 0x0000001fff037819 */ /* 0x000fc60000011400 */
[----:B------:R-:W-:Y:S01]  /*02f0*/  @!P2 IMAD.MOV R2, RZ, RZ, -R2 ;  /* 0x000000ffff02a224 */ /* 0x000fe200078e0a02 */
[----:B------:R-:W-:Y:S02]  /*0300*/  @!P1 LOP3.LUT R2, RZ, R4, RZ, 0x33, !PT ;  /* 0x00000004ff029212 */ /* 0x000fe400078e33ff */
[----:B------:R-:W-:-:S03]  /*0310*/  LEA.HI R3, R3, R0, RZ, 0x6 ;  /* 0x0000000003037211 */ /* 0x000fc600078f30ff */
[----:B------:R-:W-:Y:S02]  /*0320*/  IMAD.SHL.U32 R6, R2, 0x8, RZ ;  /* 0x0000000802067824 */ /* 0x000fe400078e00ff */
[----:B------:R-:W-:-:S03]  /*0330*/  IMAD.MOV R2, RZ, RZ, -R2 ;  /* 0x000000ffff027224 */ /* 0x000fc600078e0a02 */
[----:B------:R-:W-:Y:S01]  /*0340*/  LEA.HI.SX32 R3, R3, -R6, 0x1a ;  /* 0x8000000603037211 */ /* 0x000fe200078fd2ff */
[----:B------:R-:W-:-:S03]  /*0350*/  IMAD R8, R4, R2, R5 ;  /* 0x0000000204087224 */ /* 0x000fc600078e0205 */
[----:B------:R-:W-:-:S04]  /*0360*/  IMNMX R11, R3, 0x8, PT ;  /* 0x00000008030b7817 */ /* 0x000fc80003800200 */
[-C--:B------:R-:W-:Y:S02]  /*0370*/  IABS R7, R11.reuse ;  /* 0x0000000b00077213 */ /* 0x080fe40000000000 */
[----:B------:R-:W-:Y:S02]  /*0380*/  IABS R4, R11 ;  /* 0x0000000b00047213 */ /* 0x000fe40000000000 */
[----:B------:R-:W0:Y:S08]  /*0390*/  I2F.RP R0, R7 ;  /* 0x0000000700007306 */ /* 0x000e300000209400 */
[----:B0-----:R-:W0:Y:S02]  /*03a0*/  MUFU.RCP R0, R0 ;  /* 0x0000000000007308 */ /* 0x001e240000001000 */
[----:B0-----:R-:W-:Y:S01]  /*03b0*/  IADD3 R3, R0, 0xffffffe, RZ ;  /* 0x0ffffffe00037810 */ /* 0x001fe20007ffe0ff */
[----:B------:R-:W-:-:S05]  /*03c0*/  IMAD.MOV R0, RZ, RZ, -R4 ;  /* 0x000000ffff007224 */ /* 0x000fca00078e0a04 */
[----:B------:R-:W0:Y:S02]  /*03d0*/  F2I.FTZ.U32.TRUNC.NTZ R3, R3 ;  /* 0x0000000300037305 */ /* 0x000e24000021f000 */
[----:B0-----:R-:W-:-:S04]  /*03e0*/  IMAD.MOV R9, RZ, RZ, -R3 ;  /* 0x000000ffff097224 */ /* 0x001fc800078e0a03 */
[----:B------:R-:W-:Y:S01]  /*03f0*/  IMAD.MOV.U32 R2, RZ, RZ, R9 ;  /* 0x000000ffff027224 */ /* 0x000fe200078e0009 */
[----:B------:R-:W-:-:S03]  /*0400*/  IABS R9, R8 ;  /* 0x0000000800097213 */ /* 0x000fc60000000000 */
[----:B------:R-:W-:Y:S02]  /*0410*/  IMAD R5, R2, R7, RZ ;  /* 0x0000000702057224 */ /* 0x000fe400078e02ff */
[----:B------:R-:W-:-:S04]  /*0420*/  IMAD.MOV.U32 R2, RZ, RZ, RZ ;  /* 0x000000ffff027224 */ /* 0x000fc800078e00ff */
        /* <DEDUP_REMOVED lines=9> */
[----:B------:R-:W-:Y:S02]  /*04c0*/  ISETP.GE.AND P2, PT, R0, RZ, PT ;  /* 0x000000ff0000720c */ /* 0x000fe40003f46270 */
[----:B------:R-:W0:Y:S05]  /*04d0*/  S2R R0, SR_TID.X ;  /* 0x0000000000007919 */ /* 0x000e2a0000002100 */
[----:B------:R-:W-:Y:S02]  /*04e0*/  @P0 IADD3 R2, R2, 0x1, RZ ;  /* 0x0000000102020810 */ /* 0x000fe40007ffe0ff */
[----:B------:R-:W-:-:S03]  /*04f0*/  PLOP3.LUT P0, PT, PT, PT, UP0, 0x80, 0x0 ;  /* 0x000000000000781c */ /* 0x000fc60003f0f008 */
[----:B------:R-:W-:-:S04]  /*0500*/  IMAD.MOV.U32 R4, RZ, RZ, R2 ;  /* 0x000000ffff047224 */ /* 0x000fc800078e0002 */
[----:B------:R-:W-:Y:S01]  /*0510*/  @!P2 IMAD.MOV R4, RZ, RZ, -R4 ;  /* 0x000000ffff04a224 */ /* 0x000fe200078e0a04 */
[----:B------:R-:W-:-:S05]  /*0520*/  @!P1 LOP3.LUT R4, RZ, R11, RZ, 0x33, !PT ;  /* 0x0000000bff049212 */ /* 0x000fca00078e33ff */
[----:B------:R-:W-:Y:S02]  /*0530*/  IMAD.MOV R2, RZ, RZ, -R4 ;  /* 0x000000ffff027224 */ /* 0x000fe400078e0a04 */
[----:B------:R-:W-:Y:S02]  /*0540*/  IMAD.SHL.U32 R4, R4, 0x20, RZ ;  /* 0x0000002004047824 */ /* 0x000fe400078e00ff */
[----:B------:R-:W-:Y:S01]  /*0550*/  IMAD R2, R11, R2, R8 ;  /* 0x000000020b027224 */ /* 0x000fe200078e0208 */
[----:B0-----:R-:W-:-:S03]  /*0560*/  LOP3.LUT R3, R0, 0x20, RZ, 0xc0, !PT ;  /* 0x0000002000037812 */ /* 0x001fc600078ec0ff */
[----:B------:R-:W-:Y:S01]  /*0570*/  IMAD.IADD R5, R6, 0x1, R2 ;  /* 0x0000000106057824 */ /* 0x000fe200078e0202 */
[----:B------:R-:W-:-:S05]  /*0580*/  LOP3.LUT R2, R0, 0x3f, RZ, 0xc0, !PT ;  /* 0x0000003f00027812 */ /* 0x000fca00078ec0ff */
[----:B------:R-:W-:Y:S01]  /*0590*/  IMAD R5, R5, 0x40, R2 ;  /* 0x0000004005057824 */ /* 0x000fe200078e0202 */
[----:B------:R-:W-:Y:S05]  /*05a0*/  @!P0 BRA `(.L_x_0) ;  /* 0x00002ed000008947 */ /* 0x000fea0003800000 */
[----:B------:R-:W-:Y:S01]  /*05b0*/  IABS R6, c[0x0][0x17c] ;  /* 0x00005f0000067a13 */ /* 0x000fe20000000000 */
[----:B------:R-:W-:Y:S01]  /*05c0*/  USHF.R.S32.HI UR5, URZ, 0x1f, UR4 ;  /* 0x0000001f3f057899 */ /* 0x000fe20008011404 */
[----:B------:R-:W-:Y:S01]  /*05d0*/  IABS R8, c[0x0][0x178] ;  /* 0x00005e0000087a13 */ /* 0x000fe20000000000 */
[----:B------:R-:W-:Y:S01]  /*05e0*/  IMAD.MOV.U32 R88, RZ, RZ, c[0x0][0x180] ;  /* 0x00006000ff587624 */ /* 0x000fe200078e00ff */
[----:B------:R-:W0:Y:S01]  /*05f0*/  I2F.RP R12, R6 ;  /* 0x00000006000c7306 */ /* 0x000e220000209400 */
[----:B------:R-:W-:Y:S01]  /*0600*/  LEA.HI R7, R3, R4, RZ, 0x1b ;  /* 0x0000000403077211 */ /* 0x000fe200078fd8ff */
[----:B------:R-:W-:Y:S01]  /*0610*/  ULEA.HI UR5, UR5, UR4, URZ, 0x5 ;  /* 0x0000000405057291 */ /* 0x000fe2000f8f283f */
[----:B------:R-:W-:Y:S01]  /*0620*/  IABS R41, R5 ;  /* 0x0000000500297213 */ /* 0x000fe20000000000 */
[----:B------:R-:W-:Y:S01]  /*0630*/  CS2R R68, SRZ ;  /* 0x0000000000447805 */ /* 0x000fe2000001ff00 */
[C---:B------:R-:W-:Y:S01]  /*0640*/  IADD3 R9, R7.reuse, 0x1e, RZ ;  /* 0x0000001e07097810 */ /* 0x040fe20007ffe0ff */
[----:B------:R-:W-:Y:S01]  /*0650*/  CS2R R70, SRZ ;  /* 0x0000000000467805 */ /* 0x000fe2000001ff00 */
[----:B------:R-:W-:Y:S01]  /*0660*/  IADD3 R22, R7, 0x12, RZ ;  /* 0x0000001207167810 */ /* 0x000fe20007ffe0ff */
[----:B------:R-:W1:Y:S01]  /*0670*/  I2F.RP R13, R8 ;  /* 0x00000008000d7306 */ /* 0x000e620000209400 */
[----:B------:R-:W-:Y:S01]  /*0680*/  IABS R17, R9 ;  /* 0x0000000900117213 */ /* 0x000fe20000000000 */
[----:B------:R-:W-:Y:S01]  /*0690*/  CS2R R64, SRZ ;  /* 0x0000000000407805 */ /* 0x000fe2000001ff00 */
[----:B------:R-:W-:Y:S01]  /*06a0*/  ISETP.GE.AND P5, PT, R9, RZ, PT ;  /* 0x000000ff0900720c */ /* 0x000fe20003fa6270 */
[----:B------:R-:W-:Y:S01]  /*06b0*/  CS2R R66, SRZ ;  /* 0x0000000000427805 */ /* 0x000fe2000001ff00 */
[C---:B------:R-:W-:Y:S01]  /*06c0*/  IADD3 R24, R7.reuse, 0x10, RZ ;  /* 0x0000001007187810 */ /* 0x040fe20007ffe0ff */
[----:B------:R-:W-:Y:S01]  /*06d0*/  CS2R R60, SRZ ;  /* 0x00000000003c7805 */ /* 0x000fe2000001ff00 */
[C---:B------:R-:W-:Y:S01]  /*06e0*/  IADD3 R26, R7.reuse, 0xe, RZ ;  /* 0x0000000e071a7810 */ /* 0x040fe20007ffe0ff */
[----:B0-----:R-:W0:Y:S01]  /*06f0*/  MUFU.RCP R12, R12 ;  /* 0x0000000c000c7308 */ /* 0x001e220000001000 */
[C---:B------:R-:W-:Y:S01]  /*0700*/  IADD3 R28, R7.reuse, 0xa, RZ ;  /* 0x0000000a071c7810 */ /* 0x040fe20007ffe0ff */
[----:B------:R-:W-:Y:S01]  /*0710*/  CS2R R62, SRZ ;  /* 0x00000000003e7805 */ /* 0x000fe2000001ff00 */
[C---:B------:R-:W-:Y:S01]  /*0720*/  IADD3 R32, R7.reuse, 0x6, RZ ;  /* 0x0000000607207810 */ /* 0x040fe20007ffe0ff */
[----:B------:R-:W-:Y:S01]  /*0730*/  CS2R R56, SRZ ;  /* 0x0000000000387805 */ /* 0x000fe2000001ff00 */
[----:B------:R-:W-:Y:S01]  /*0740*/  IABS R29, R28 ;  /* 0x0000001c001d7213 */ /* 0x000fe20000000000 */
[----:B------:R-:W-:Y:S01]  /*0750*/  CS2R R58, SRZ ;  /* 0x00000000003a7805 */ /* 0x000fe2000001ff00 */
[----:B------:R-:W-:Y:S01]  /*0760*/  IABS R33, R32 ;  /* 0x0000002000217213 */ /* 0x000fe20000000000 */
[----:B-1----:R-:W-:Y:S01]  /*0770*/  MUFU.RCP R13, R13 ;  /* 0x0000000d000d7308 */ /* 0x002fe20000001000 */
[C---:B------:R-:W-:Y:S01]  /*0780*/  IADD3 R30, R7.reuse, 0x8, RZ ;  /* 0x00000008071e7810 */ /* 0x040fe20007ffe0ff */
[----:B------:R-:W-:Y:S01]  /*0790*/  CS2R R52, SRZ ;  /* 0x0000000000347805 */ /* 0x000fe2000001ff00 */
[----:B------:R-:W-:Y:S01]  /*07a0*/  IABS R39, R7 ;  /* 0x0000000700277213 */ /* 0x000fe20000000000 */
[----:B------:R-:W-:Y:S01]  /*07b0*/  CS2R R54, SRZ ;  /* 0x0000000000367805 */ /* 0x000fe2000001ff00 */
[----:B------:R-:W-:Y:S01]  /*07c0*/  IABS R31, R30 ;  /* 0x0000001e001f7213 */ /* 0x000fe20000000000 */
[----:B------:R-:W-:Y:S01]  /*07d0*/  CS2R R48, SRZ ;  /* 0x0000000000307805 */ /* 0x000fe2000001ff00 */
[----:B------:R-:W-:Y:S01]  /*07e0*/  IADD3 R34, R7, 0x2, RZ ;  /* 0x0000000207227810 */ /* 0x000fe20007ffe0ff */
[----:B------:R-:W-:Y:S01]  /*07f0*/  CS2R R50, SRZ ;  /* 0x0000000000327805 */ /* 0x000fe2000001ff00 */
[----:B0-----:R-:W-:Y:S01]  /*0800*/  IADD3 R10, R12, 0xffffffe, RZ ;  /* 0x0ffffffe0c0a7810 */ /* 0x001fe20007ffe0ff */
[----:B------:R-:W-:Y:S01]  /*0810*/  CS2R R46, SRZ ;  /* 0x00000000002e7805 */ /* 0x000fe2000001ff00 */
[----:B------:R-:W-:Y:S01]  /*0820*/  IABS R37, R34 ;  /* 0x0000002200257213 */ /* 0x000fe20000000000 */
[----:B------:R-:W-:Y:S01]  /*0830*/  ULDC UR6, c[0x0][0x188] ;  /* 0x0000620000067ab9 */ /* 0x000fe20000000800 */
[----:B------:R0:W1:Y:S01]  /*0840*/  F2I.FTZ.U32.TRUNC.NTZ R11, R10 ;  /* 0x0000000a000b7305 */ /* 0x000062000021f000 */
[----:B------:R-:W-:-:S02]  /*0850*/  USHF.L.U32 UR38, UR6, 0x5, URZ ;  /* 0x0000000506267899 */ /* 0x000fc4000800063f */
[----:B------:R-:W-:Y:S02]  /*0860*/  UIMAD UR7, UR6, 0x1f, URZ ;  /* 0x0000001f060778a4 */ /* 0x000fe4000f8e023f */
[----:B------:R-:W-:Y:S02]  /*0870*/  UIMAD UR10, UR6, 0x1e, URZ ;  /* 0x0000001e060a78a4 */ /* 0x000fe4000f8e023f */
[----:B------:R-:W-:Y:S01]  /*0880*/  UIMAD UR11, UR6, 0x1d, URZ ;  /* 0x0000001d060b78a4 */ /* 0x000fe2000f8e023f */
[----:B0-----:R-:W-:Y:S01]  /*0890*/  IMAD.MOV.U32 R10, RZ, RZ, RZ ;  /* 0x000000ffff0a7224 */ /* 0x001fe200078e00ff */
[----:B------:R-:W-:Y:S02]  /*08a0*/  UIMAD UR12, UR6, 0x1c, URZ ;  /* 0x0000001c060c78a4 */ /* 0x000fe4000f8e023f */
[----:B------:R-:W-:Y:S02]  /*08b0*/  UIMAD UR13, UR6, 0x1b, URZ ;  /* 0x0000001b060d78a4 */ /* 0x000fe4000f8e023f */
[----:B------:R-:W-:Y:S01]  /*08c0*/  UIMAD UR14, UR6, 0x1a, URZ ;  /* 0x0000001a060e78a4 */ /* 0x000fe2000f8e023f */
[----:B-1----:R-:W-:Y:S01]  /*08d0*/  IMAD.MOV R15, RZ, RZ, -R11 ;  /* 0x000000ffff0f7224 */ /* 0x002fe200078e0a0b */
[----:B------:R-:W-:-:S02]  /*08e0*/  UIMAD UR15, UR6, 0x19, URZ ;  /* 0x00000019060f78a4 */ /* 0x000fc4000f8e023f */
[----:B------:R-:W-:Y:S01]  /*08f0*/  UIMAD UR16, UR6, 0x18, URZ ;  /* 0x00000018061078a4 */ /* 0x000fe2000f8e023f */
[----:B------:R-:W-:Y:S01]  /*0900*/  IMAD R15, R15, R6, RZ ;  /* 0x000000060f0f7224 */ /* 0x000fe200078e02ff */
[----:B------:R-:W-:Y:S02]  /*0910*/  UIMAD UR17, UR6, 0x17, URZ ;  /* 0x00000017061178a4 */ /* 0x000fe4000f8e023f */
[----:B------:R-:W-:Y:S01]  /*0920*/  UIMAD UR18, UR6, 0x16, URZ ;  /* 0x00000016061278a4 */ /* 0x000fe2000f8e023f */
[----:B------:R-:W-:Y:S01]  /*0930*/  IMAD.HI.U32 R12, R11, R15, R10 ;  /* 0x0000000f0b0c7227 */ /* 0x000fe200078e000a */
[----:B------:R-:W-:Y:S01]  /*0940*/  IADD3 R11, R7, 0x1c, RZ ;  /* 0x0000001c070b7810 */ /* 0x000fe20007ffe0ff */
[----:B------:R-:W-:Y:S01]  /*0950*/  UIMAD UR19, UR6, 0x15, URZ ;  /* 0x00000015061378a4 */ /* 0x000fe2000f8e023f */
[----:B------:R-:W-:Y:S01]  /*0960*/  IADD3 R15, R13, 0xffffffe, RZ ;  /* 0x0ffffffe0d0f7810 */ /* 0x000fe20007ffe0ff */
[----:B------:R-:W-:Y:S01]  /*0970*/  UIMAD UR20, UR6, 0x14, URZ ;  /* 0x00000014061478a4 */ /* 0x000fe2000f8e023f */
[----:B------:R-:W-:Y:S01]  /*0980*/  IABS R14, R11 ;  /* 0x0000000b000e7213 */ /* 0x000fe20000000000 */
[----:B------:R-:W-:Y:S01]  /*0990*/  IMAD.HI.U32 R10, R12, R17, RZ ;  /* 0x000000110c0a7227 */ /* 0x000fe200078e00ff */
[----:B------:R-:W-:Y:S01]  /*09a0*/  IADD3 R13, R7, 0x18, RZ ;  /* 0x00000018070d7810 */ /* 0x000fe20007ffe0ff */
[----:B------:R-:W-:Y:S01]  /*09b0*/  UIMAD UR21, UR6, 0x13, URZ ;  /* 0x00000013061578a4 */ /* 0x000fe2000f8e023f */
[----:B------:R-:W-:Y:S01]  /*09c0*/  ISETP.GE.AND P4, PT, R11, RZ, PT ;  /* 0x000000ff0b00720c */ /* 0x000fe20003f86270 */
[----:B------:R-:W-:Y:S01]  /*09d0*/  IMAD.MOV R10, RZ, RZ, -R10 ;  /* 0x000000ffff0a7224 */ /* 0x000fe200078e0a0a */
[----:B------:R-:W-:Y:S01]  /*09e0*/  ISETP.GE.AND P2, PT, R13, RZ, PT ;  /* 0x000000ff0d00720c */ /* 0x000fe20003f46270 */
[----:B------:R0:W1:Y:S01]  /*09f0*/  F2I.FTZ.U32.TRUNC.NTZ R11, R15 ;  /* 0x0000000f000b7305 */ /* 0x000062000021f000 */
[----:B------:R-:W-:Y:S01]  /*0a00*/  IABS R21, R13 ;  /* 0x0000000d00157213 */ /* 0x000fe20000000000 */
[----:B------:R-:W-:Y:S01]  /*0a10*/  IMAD R9, R6, R10, R17 ;  /* 0x0000000a06097224 */ /* 0x000fe200078e0211 */
[C---:B------:R-:W-:Y:S01]  /*0a20*/  IADD3 R10, R7.reuse, 0x1a, RZ ;  /* 0x0000001a070a7810 */ /* 0x040fe20007ffe0ff */
[----:B------:R-:W-:Y:S01]  /*0a30*/  IMAD.MOV.U32 R17, RZ, RZ, R14 ;  /* 0x000000ffff117224 */ /* 0x000fe200078e000e */
[----:B------:R-:W-:Y:S01]  /*0a40*/  IADD3 R14, R7, 0x16, RZ ;  /* 0x00000016070e7810 */ /* 0x000fe20007ffe0ff */
[----:B------:R-:W-:Y:S01]  /*0a50*/  UIMAD UR22, UR6, 0x12, URZ ;  /* 0x00000012061678a4 */ /* 0x000fe2000f8e023f */
[----:B------:R-:W-:Y:S01]  /*0a60*/  ISETP.GE.AND P3, PT, R10, RZ, PT ;  /* 0x000000ff0a00720c */ /* 0x000fe20003f66270 */
[----:B------:R-:W-:Y:S01]  /*0a70*/  UIMAD UR23, UR6, 0x11, URZ ;  /* 0x00000011061778a4 */ /* 0x000fe2000f8e023f */
[----:B------:R-:W-:Y:S01]  /*0a80*/  IABS R19, R10 ;  /* 0x0000000a00137213 */ /* 0x000fe20000000000 */
[----:B------:R-:W-:Y:S01]  /*0a90*/  IMAD.HI.U32 R10, R12, R17, RZ ;  /* 0x000000110c0a7227 */ /* 0x000fe200078e00ff */
[----:B------:R-:W-:Y:S01]  /*0aa0*/  ISETP.GT.U32.AND P0, PT, R6, R9, PT ;  /* 0x000000090600720c */ /* 0x000fe20003f04070 */
[----:B------:R-:W-:Y:S01]  /*0ab0*/  USHF.L.U32 UR24, UR6, 0x4, URZ ;  /* 0x0000000406187899 */ /* 0x000fe2000800063f */
[----:B------:R-:W-:Y:S01]  /*0ac0*/  IABS R23, R14 ;  /* 0x0000000e00177213 */ /* 0x000fe20000000000 */
[----:B------:R-:W-:Y:S01]  /*0ad0*/  IMAD.MOV R10, RZ, RZ, -R10 ;  /* 0x000000ffff0a7224 */ /* 0x000fe200078e0a0a */
[----:B------:R-:W-:Y:S01]  /*0ae0*/  ISETP.GE.AND P1, PT, R14, RZ, PT ;  /* 0x000000ff0e00720c */ /* 0x000fe20003f26270 */
[----:B------:R-:W-:Y:S01]  /*0af0*/  IMAD.HI.U32 R14, R12, R21, RZ ;  /* 0x000000150c0e7227 */ /* 0x000fe200078e00ff */
[----:B------:R-:W-:-:S02]  /*0b00*/  UIMAD UR25, UR6, 0xf, URZ ;  /* 0x0000000f061978a4 */ /* 0x000fc4000f8e023f */
[----:B------:R-:W-:Y:S01]  /*0b10*/  UIMAD UR26, UR6, 0xe, URZ ;  /* 0x0000000e061a78a4 */ /* 0x000fe2000f8e023f */
[----:B------:R-:W-:Y:S01]  /*0b20*/  IMAD R13, R6, R10, R17 ;  /* 0x0000000a060d7224 */ /* 0x000fe200078e0211 */
[----:B------:R-:W-:Y:S01]  /*0b30*/  UIMAD UR27, UR6, 0xd, URZ ;  /* 0x0000000d061b78a4 */ /* 0x000fe2000f8e023f */
[----:B0-----:R-:W-:Y:S01]  /*0b40*/  IMAD.HI.U32 R15, R12, R23, RZ ;  /* 0x000000170c0f7227 */ /* 0x001fe200078e00ff */
[----:B------:R-:W-:Y:S02]  /*0b50*/  UIMAD UR28, UR6, 0xc, URZ ;  /* 0x0000000c061c78a4 */ /* 0x000fe4000f8e023f */
[C---:B------:R-:W-:Y:S01]  /*0b60*/  ISETP.GT.U32.AND P6, PT, R6.reuse, R13, PT ;  /* 0x0000000d0600720c */ /* 0x040fe20003fc4070 */
[----:B------:R-:W-:Y:S01]  /*0b70*/  @!P0 IMAD.IADD R9, R9, 0x1, -R6 ;  /* 0x0000000109098824 */ /* 0x000fe200078e0a06 */
[----:B------:R-:W-:Y:S01]  /*0b80*/  UIMAD UR29, UR6, 0xb, URZ ;  /* 0x0000000b061d78a4 */ /* 0x000fe2000f8e023f */
[----:B------:R-:W-:Y:S01]  /*0b90*/  IMAD.MOV R14, RZ, RZ, -R14 ;  /* 0x000000ffff0e7224 */ /* 0x000fe200078e0a0e */
[----:B------:R-:W-:Y:S01]  /*0ba0*/  UIMAD UR30, UR6, 0xa, URZ ;  /* 0x0000000a061e78a4 */ /* 0x000fe2000f8e023f */
[----:B------:R-:W-:Y:S01]  /*0bb0*/  IMAD.MOV R17, RZ, RZ, -R15 ;  /* 0x000000ffff117224 */ /* 0x000fe200078e0a0f */
[C---:B------:R-:W-:Y:S01]  /*0bc0*/  ISETP.GT.U32.AND P0, PT, R6.reuse, R9, PT ;  /* 0x000000090600720c */ /* 0x040fe20003f04070 */
[----:B------:R-:W-:Y:S01]  /*0bd0*/  IMAD R15, R6, R14, R21 ;  /* 0x0000000e060f7224 */ /* 0x000fe200078e0215 */
[----:B------:R-:W-:Y:S01]  /*0be0*/  IABS R21, R22 ;  /* 0x0000001600157213 */ /* 0x000fe20000000000 */
[----:B------:R-:W-:Y:S01]  /*0bf0*/  IMAD.HI.U32 R10, R12, R19, RZ ;  /* 0x000000130c0a7227 */ /* 0x000fe200078e00ff */
[----:B------:R-:W-:-:S02]  /*0c00*/  UIMAD UR31, UR6, 0x9, URZ ;  /* 0x00000009061f78a4 */ /* 0x000fc4000f8e023f */
[----:B------:R-:W-:Y:S01]  /*0c10*/  USHF.L.U32 UR32, UR6, 0x3, URZ ;  /* 0x0000000306207899 */ /* 0x000fe2000800063f */
[----:B------:R-:W-:Y:S01]  /*0c20*/  @!P6 IMAD.IADD R13, R13, 0x1, -R6 ;  /* 0x000000010d0de824 */ /* 0x000fe200078e0a06 */
[----:B------:R-:W-:Y:S01]  /*0c30*/  UIMAD UR33, UR6, 0x7, URZ ;  /* 0x00000007062178a4 */ /* 0x000fe2000f8e023f */
[----:B-1----:R-:W-:Y:S01]  /*0c40*/  IMAD.MOV R25, RZ, RZ, -R11 ;  /* 0x000000ffff197224 */ /* 0x002fe200078e0a0b */
[----:B------:R-:W-:Y:S01]  /*0c50*/  UIMAD UR34, UR6, 0x6, URZ ;  /* 0x00000006062278a4 */ /* 0x000fe2000f8e023f */
[----:B------:R-:W-:Y:S01]  /*0c60*/  IMAD.MOV R16, RZ, RZ, -R10 ;  /* 0x000000ffff107224 */ /* 0x000fe200078e0a0a */
[C---:B------:R-:W-:Y:S01]  /*0c70*/  ISETP.GT.U32.AND P6, PT, R6.reuse, R13, PT ;  /* 0x0000000d0600720c */ /* 0x040fe20003fc4070 */
[----:B------:R-:W-:Y:S01]  /*0c80*/  IMAD R25, R25, R8, RZ ;  /* 0x0000000819197224 */ /* 0x000fe200078e02ff */
[----:B------:R-:W-:Y:S01]  /*0c90*/  UIMAD UR35, UR6, 0x5, URZ ;  /* 0x00000005062378a4 */ /* 0x000fe2000f8e023f */
[----:B------:R-:W-:Y:S01]  /*0ca0*/  IMAD.MOV.U32 R10, RZ, RZ, RZ ;  /* 0x000000ffff0a7224 */ /* 0x000fe200078e00ff */
[----:B------:R-:W-:Y:S01]  /*0cb0*/  USHF.L.U32 UR36, UR6, 0x2, URZ ;  /* 0x0000000206247899 */ /* 0x000fe2000800063f */
[C---:B------:R-:W-:Y:S01]  /*0cc0*/  IMAD R17, R6.reuse, R17, R23 ;  /* 0x0000001106117224 */ /* 0x040fe200078e0217 */
[----:B------:R-:W-:Y:S01]  /*0cd0*/  IABS R23, R24 ;  /* 0x0000001800177213 */ /* 0x000fe20000000000 */
[----:B------:R-:W-:Y:S01]  /*0ce0*/  IMAD.HI.U32 R20, R11, R25, R10 ;  /* 0x000000190b147227 */ /* 0x000fe200078e000a */
[----:B------:R-:W-:Y:S01]  /*0cf0*/  IADD3 R10, R7, 0x14, RZ ;  /* 0x00000014070a7810 */ /* 0x000fe20007ffe0ff */
[----:B------:R-:W-:Y:S01]  /*0d00*/  UIMAD UR37, UR6, 0x3, URZ ;  /* 0x00000003062578a4 */ /* 0x000fe2000f8e023f */
[----:B------:R-:W-:Y:S01]  /*0d10*/  IABS R25, R26 ;  /* 0x0000001a00197213 */ /* 0x000fe20000000000 */
[C---:B------:R-:W-:Y:S01]  /*0d20*/  IMAD R11, R6.reuse, R16, R19 ;  /* 0x00000010060b7224 */ /* 0x040fe200078e0213 */
[----:B------:R-:W-:Y:S01]  /*0d30*/  IABS R19, R10 ;  /* 0x0000000a00137213 */ /* 0x000fe20000000000 */
[--C-:B------:R-:W-:Y:S01]  /*0d40*/  @!P6 IMAD.IADD R13, R13, 0x1, -R6.reuse ;  /* 0x000000010d0de824 */ /* 0x100fe200078e0a06 */
[----:B------:R-:W-:Y:S01]  /*0d50*/  ISETP.GT.U32.AND P6, PT, R6, R15, PT ;  /* 0x0000000f0600720c */ /* 0x000fe20003fc4070 */
[----:B------:R-:W-:Y:S01]  /*0d60*/  @!P0 IMAD.IADD R9, R9, 0x1, -R6 ;  /* 0x0000000109098824 */ /* 0x000fe200078e0a06 */
[----:B------:R-:W-:Y:S01]  /*0d70*/  ISETP.GE.AND P0, PT, R10, RZ, PT ;  /* 0x000000ff0a00720c */ /* 0x000fe20003f06270 */
[----:B------:R-:W-:Y:S01]  /*0d80*/  @!P4 IMAD.MOV R13, RZ, RZ, -R13 ;  /* 0x000000ffff0dc224 */ /* 0x000fe200078e0a0d */
[C---:B------:R-:W-:Y:S01]  /*0d90*/  ISETP.GT.U32.AND P4, PT, R6.reuse, R17, PT ;  /* 0x000000110600720c */ /* 0x040fe20003f84070 */
[----:B------:R-:W-:Y:S01]  /*0da0*/  @!P5 IMAD.MOV R9, RZ, RZ, -R9 ;  /* 0x000000ffff09d224 */ /* 0x000fe200078e0a09 */
[----:B------:R-:W-:Y:S01]  /*0db0*/  ISETP.GT.U32.AND P5, PT, R6, R11, PT ;  /* 0x0000000b0600720c */ /* 0x000fe20003fa4070 */
[----:B------:R-:W-:Y:S01]  /*0dc0*/  IMAD.HI.U32 R14, R12, R21, RZ ;  /* 0x000000150c0e7227 */ /* 0x000fe200078e00ff */
[----:B------:R-:W-:-:S02]  /*0dd0*/  USHF.L.U32 UR4, UR6, 0x1, URZ ;  /* 0x0000000106047899 */ /* 0x000fc4000800063f */
[----:B------:R-:W-:Y:S01]  /*0de0*/  USHF.R.S32.HI UR5, URZ, 0x5, UR5 ;  /* 0x000000053f057899 */ /* 0x000fe20008011405 */
[----:B------:R-:W-:Y:S02]  /*0df0*/  IMAD.MOV R14, RZ, RZ, -R14 ;  /* 0x000000ffff0e7224 */ /* 0x000fe400078e0a0e */
[--C-:B------:R-:W-:Y:S02]  /*0e00*/  @!P6 IMAD.IADD R15, R15, 0x1, -R6.reuse ;  /* 0x000000010f0fe824 */ /* 0x100fe400078e0a06 */
[C---:B------:R-:W-:Y:S02]  /*0e10*/  IMAD R21, R6.reuse, R14, R21 ;  /* 0x0000000e06157224 */ /* 0x040fe400078e0215 */
[--C-:B------:R-:W-:Y:S01]  /*0e20*/  @!P4 IMAD.IADD R17, R17, 0x1, -R6.reuse ;  /* 0x000000011111c824 */ /* 0x100fe200078e0a06 */
[----:B------:R-:W-:Y:S01]  /*0e30*/  ISETP.GT.U32.AND P6, PT, R6, R15, PT ;  /* 0x0000000f0600720c */ /* 0x000fe20003fc4070 */
[----:B------:R-:W-:Y:S02]  /*0e40*/  @!P5 IMAD.IADD R11, R11, 0x1, -R6 ;  /* 0x000000010b0bd824 */ /* 0x000fe400078e0a06 */
[----:B------:R-:W-:Y:S01]  /*0e50*/  IMAD.HI.U32 R10, R12, R19, RZ ;  /* 0x000000130c0a7227 */ /* 0x000fe200078e00ff */
[----:B------:R-:W-:-:S02]  /*0e60*/  ISETP.GT.U32.AND P4, PT, R6, R17, PT ;  /* 0x000000110600720c */ /* 0x000fc40003f84070 */
[----:B------:R-:W-:Y:S01]  /*0e70*/  ISETP.GT.U32.AND P5, PT, R6, R11, PT ;  /* 0x0000000b0600720c */ /* 0x000fe20003fa4070 */
[----:B------:R-:W-:-:S04]  /*0e80*/  IMAD.HI.U32 R16, R12, R23, RZ ;  /* 0x000000170c107227 */ /* 0x000fc800078e00ff */
[----:B------:R-:W-:-:S04]  /*0e90*/  IMAD.HI.U32 R18, R12, R25, RZ ;  /* 0x000000190c127227 */ /* 0x000fc800078e00ff */
[----:B------:R-:W-:Y:S01]  /*0ea0*/  @!P6 IMAD.IADD R15, R15, 0x1, -R6 ;  /* 0x000000010f0fe824 */ /* 0x000fe200078e0a06 */
[C---:B------:R-:W-:Y:S01]  /*0eb0*/  ISETP.GT.U32.AND P6, PT, R6.reuse, R21, PT ;  /* 0x000000150600720c */ /* 0x040fe20003fc4070 */
[----:B------:R-:W-:Y:S02]  /*0ec0*/  IMAD.MOV R10, RZ, RZ, -R10 ;  /* 0x000000ffff0a7224 */ /* 0x000fe400078e0a0a */
[----:B------:R-:W-:Y:S02]  /*0ed0*/  IMAD.MOV R16, RZ, RZ, -R16 ;  /* 0x000000ffff107224 */ /* 0x000fe400078e0a10 */
[----:B------:R-:W-:Y:S02]  /*0ee0*/  IMAD.MOV R18, RZ, RZ, -R18 ;  /* 0x000000ffff127224 */ /* 0x000fe400078e0a12 */
[C---:B------:R-:W-:Y:S02]  /*0ef0*/  IMAD R19, R6.reuse, R10, R19 ;  /* 0x0000000a06137224 */ /* 0x040fe400078e0213 */
[----:B------:R-:W-:-:S02]  /*0f00*/  IMAD R23, R6, R16, R23 ;  /* 0x0000001006177224 */ /* 0x000fc400078e0217 */
[C---:B------:R-:W-:Y:S01]  /*0f10*/  IMAD R25, R6.reuse, R18, R25 ;  /* 0x0000001206197224 */ /* 0x040fe200078e0219 */
[----:B------:R-:W-:Y:S01]  /*0f20*/  IADD3 R18, R7, 0xc, RZ ;  /* 0x0000000c07127810 */ /* 0x000fe20007ffe0ff */
[--C-:B------:R-:W-:Y:S01]  /*0f30*/  @!P5 IMAD.IADD R11, R11, 0x1, -R6.reuse ;  /* 0x000000010b0bd824 */ /* 0x100fe200078e0a06 */
[C---:B------:R-:W-:Y:S01]  /*0f40*/  ISETP.GT.U32.AND P5, PT, R6.reuse, R19, PT ;  /* 0x000000130600720c */ /* 0x040fe20003fa4070 */
[--C-:B------:R-:W-:Y:S01]  /*0f50*/  @!P4 IMAD.IADD R17, R17, 0x1, -R6.reuse ;  /* 0x000000011111c824 */ /* 0x100fe200078e0a06 */
[----:B------:R-:W-:Y:S01]  /*0f60*/  IABS R27, R18 ;  /* 0x00000012001b7213 */ /* 0x000fe20000000000 */
[----:B------:R-:W-:Y:S01]  /*0f70*/  @!P6 IMAD.IADD R21, R21, 0x1, -R6 ;  /* 0x000000011515e824 */ /* 0x000fe200078e0a06 */
[----:B------:R-:W-:Y:S01]  /*0f80*/  ISETP.GT.U32.AND P4, PT, R6, R23, PT ;  /* 0x000000170600720c */ /* 0x000fe20003f84070 */
[----:B------:R-:W-:-:S03]  /*0f90*/  IMAD.HI.U32 R14, R12, R29, RZ ;  /* 0x0000001d0c0e7227 */ /* 0x000fc600078e00ff */
[----:B------:R-:W-:Y:S01]  /*0fa0*/  ISETP.GT.U32.AND P6, PT, R6, R21, PT ;  /* 0x000000150600720c */ /* 0x000fe20003fc4070 */
[----:B------:R-:W-:-:S04]  /*0fb0*/  IMAD.HI.U32 R10, R12, R27, RZ ;  /* 0x0000001b0c0a7227 */ /* 0x000fc800078e00ff */
[----:B------:R-:W-:Y:S02]  /*0fc0*/  IMAD.MOV R10, RZ, RZ, -R10 ;  /* 0x000000ffff0a7224 */ /* 0x000fe400078e0a0a */
[--C-:B------:R-:W-:Y:S02]  /*0fd0*/  @!P5 IMAD.IADD R19, R19, 0x1, -R6.reuse ;  /* 0x000000011313d824 */ /* 0x100fe400078e0a06 */
[C---:B------:R-:W-:Y:S02]  /*0fe0*/  IMAD R27, R6.reuse, R10, R27 ;  /* 0x0000000a061b7224 */ /* 0x040fe400078e021b */
[--C-:B------:R-:W-:Y:S01]  /*0ff0*/  @!P4 IMAD.IADD R23, R23, 0x1, -R6.reuse ;  /* 0x000000011717c824 */ /* 0x100fe200078e0a06 */
[C---:B------:R-:W-:Y:S01]  /*1000*/  ISETP.GT.U32.AND P5, PT, R6.reuse, R19, PT ;  /* 0x000000130600720c */ /* 0x040fe20003fa4070 */
[----:B------:R-:W-:Y:S01]  /*1010*/  @!P6 IMAD.IADD R21, R21, 0x1, -R6 ;  /* 0x000000011515e824 */ /* 0x000fe200078e0a06 */
[----:B------:R-:W-:Y:S01]  /*1020*/  ISETP.GT.U32.AND P6, PT, R6, R27, PT ;  /* 0x0000001b0600720c */ /* 0x000fe20003fc4070 */
[----:B------:R-:W-:Y:S01]  /*1030*/  IMAD.HI.U32 R10, R12, R33, RZ ;  /* 0x000000210c0a7227 */ /* 0x000fe200078e00ff */
[----:B------:R-:W-:-:S03]  /*1040*/  ISETP.GT.U32.AND P4, PT, R6, R23, PT ;  /* 0x000000170600720c */ /* 0x000fc60003f84070 */
[----:B------:R-:W-:Y:S02]  /*1050*/  IMAD.MOV R14, RZ, RZ, -R14 ;  /* 0x000000ffff0e7224 */ /* 0x000fe400078e0a0e */
[----:B------:R-:W-:Y:S02]  /*1060*/  IMAD.MOV R10, RZ, RZ, -R10 ;  /* 0x000000ffff0a7224 */ /* 0x000fe400078e0a0a */
[C---:B------:R-:W-:Y:S02]  /*1070*/  IMAD R29, R6.reuse, R14, R29 ;  /* 0x0000000e061d7224 */ /* 0x040fe400078e021d */
[----:B------:R-:W-:Y:S02]  /*1080*/  IMAD R33, R6, R10, R33 ;  /* 0x0000000a06217224 */ /* 0x000fe400078e0221 */
[----:B------:R-:W-:-:S04]  /*1090*/  IMAD.HI.U32 R16, R12, R31, RZ ;  /* 0x0000001f0c107227 */ /* 0x000fc800078e00ff */
[--C-:B------:R-:W-:Y:S01]  /*10a0*/  @!P5 IMAD.IADD R19, R19, 0x1, -R6.reuse ;  /* 0x000000011313d824 */ /* 0x100fe200078e0a06 */
[C---:B------:R-:W-:Y:S01]  /*10b0*/  ISETP.GT.U32.AND P5, PT, R6.reuse, R25, PT ;  /* 0x000000190600720c */ /* 0x040fe20003fa4070 */
[--C-:B------:R-:W-:Y:S01]  /*10c0*/  @!P4 IMAD.IADD R23, R23, 0x1, -R6.reuse ;  /* 0x000000011717c824 */ /* 0x100fe200078e0a06 */
[C---:B------:R-:W-:Y:S01]  /*10d0*/  ISETP.GT.U32.AND P4, PT, R6.reuse, R29, PT ;  /* 0x0000001d0600720c */ /* 0x040fe20003f84070 */
[----:B------:R-:W-:Y:S01]  /*10e0*/  @!P6 IMAD.IADD R27, R27, 0x1, -R6 ;  /* 0x000000011b1be824 */ /* 0x000fe200078e0a06 */
[----:B------:R-:W-:Y:S01]  /*10f0*/  ISETP.GT.U32.AND P6, PT, R6, R33, PT ;  /* 0x000000210600720c */ /* 0x000fe20003fc4070 */
[----:B------:R-:W-:Y:S02]  /*1100*/  IMAD.MOV R16, RZ, RZ, -R16 ;  /* 0x000000ffff107224 */ /* 0x000fe400078e0a10 */
[----:B------:R-:W-:-:S04]  /*1110*/  IMAD.HI.U32 R10, R12, R39, RZ ;  /* 0x000000270c0a7227 */ /* 0x000fc800078e00ff */
[C---:B------:R-:W-:Y:S01]  /*1120*/  IMAD R31, R6.reuse, R16, R31 ;  /* 0x00000010061f7224 */ /* 0x040fe200078e021f */
[----:B------:R-:W-:Y:S01]  /*1130*/  IADD3 R16, R7, 0x4, RZ ;  /* 0x0000000407107810 */ /* 0x000fe20007ffe0ff */
[----:B------:R-:W-:Y:S02]  /*1140*/  IMAD.MOV R10, RZ, RZ, -R10 ;  /* 0x000000ffff0a7224 */ /* 0x000fe400078e0a0a */
[--C-:B------:R-:W-:Y:S01]  /*1150*/  @!P5 IMAD.IADD R25, R25, 0x1, -R6.reuse ;  /* 0x000000011919d824 */ /* 0x100fe200078e0a06 */
[----:B------:R-:W-:Y:S01]  /*1160*/  IABS R35, R16 ;  /* 0x0000001000237213 */ /* 0x000fe20000000000 */
[C---:B------:R-:W-:Y:S01]  /*1170*/  IMAD R39, R6.reuse, R10, R39 ;  /* 0x0000000a06277224 */ /* 0x040fe200078e0227 */
[C---:B------:R-:W-:Y:S01]  /*1180*/  ISETP.GT.U32.AND P5, PT, R6.reuse, R31, PT ;  /* 0x0000001f0600720c */ /* 0x040fe20003fa4070 */
[--C-:B------:R-:W-:Y:S02]  /*1190*/  @!P4 IMAD.IADD R29, R29, 0x1, -R6.reuse ;  /* 0x000000011d1dc824 */ /* 0x100fe400078e0a06 */
[----:B------:R-:W-:Y:S01]  /*11a0*/  @!P6 IMAD.IADD R33, R33, 0x1, -R6 ;  /* 0x000000012121e824 */ /* 0x000fe200078e0a06 */
[----:B------:R-:W-:Y:S01]  /*11b0*/  ISETP.GT.U32.AND P4, PT, R6, R39, PT ;  /* 0x000000270600720c */ /* 0x000fe20003f84070 */
[----:B------:R-:W-:Y:S01]  /*11c0*/  @!P2 IMAD.MOV R15, RZ, RZ, -R15 ;  /* 0x000000ffff0fa224 */ /* 0x000fe200078e0a0f */
[----:B------:R-:W-:Y:S01]  /*11d0*/  ISETP.GE.AND P6, PT, R24, RZ, PT ;  /* 0x000000ff1800720c */ /* 0x000fe20003fc6270 */
[----:B------:R-:W-:Y:S01]  /*11e0*/  IMAD.HI.U32 R10, R12, R35, RZ ;  /* 0x000000230c0a7227 */ /* 0x000fe200078e00ff */
[----:B------:R-:W-:-:S03]  /*11f0*/  ISETP.GT.U32.AND P2, PT, R6, R27, PT ;  /* 0x0000001b0600720c */ /* 0x000fc60003f44070 */
[----:B------:R-:W-:-:S04]  /*1200*/  IMAD.HI.U32 R12, R12, R37, RZ ;  /* 0x000000250c0c7227 */ /* 0x000fc800078e00ff */
[----:B------:R-:W-:Y:S01]  /*1210*/  @!P3 IMAD.MOV R11, RZ, RZ, -R11 ;  /* 0x000000ffff0bb224 */ /* 0x000fe200078e0a0b */
[C---:B------:R-:W-:Y:S01]  /*1220*/  ISETP.GT.U32.AND P3, PT, R6.reuse, R25, PT ;  /* 0x000000190600720c */ /* 0x040fe20003f64070 */
[----:B------:R-:W-:Y:S02]  /*1230*/  IMAD.MOV R10, RZ, RZ, -R10 ;  /* 0x000000ffff0a7224 */ /* 0x000fe400078e0a0a */
[----:B------:R-:W-:Y:S02]  /*1240*/  IMAD.MOV R12, RZ, RZ, -R12 ;  /* 0x000000ffff0c7224 */ /* 0x000fe400078e0a0c */
[C---:B------:R-:W-:Y:S02]  /*1250*/  IMAD R35, R6.reuse, R10, R35 ;  /* 0x0000000a06237224 */ /* 0x040fe400078e0223 */
[----:B------:R-:W-:Y:S02]  /*1260*/  IMAD R37, R6, R12, R37 ;  /* 0x0000000c06257224 */ /* 0x000fe400078e0225 */
[--C-:B------:R-:W-:Y:S01]  /*1270*/  @!P5 IMAD.IADD R31, R31, 0x1, -R6.reuse ;  /* 0x000000011f1fd824 */ /* 0x100fe200078e0a06 */
[----:B------:R-:W-:Y:S01]  /*1280*/  ISETP.GE.AND P5, PT, R22, RZ, PT ;  /* 0x000000ff1600720c */ /* 0x000fe20003fa6270 */
[--C-:B------:R-:W-:Y:S01]  /*1290*/  @!P4 IMAD.IADD R39, R39, 0x1, -R6.reuse ;  /* 0x000000012727c824 */ /* 0x100fe200078e0a06 */
[C---:B------:R-:W-:Y:S01]  /*12a0*/  ISETP.GT.U32.AND P4, PT, R6.reuse, R33, PT ;  /* 0x000000210600720c */ /* 0x040fe20003f84070 */
[----:B------:R-:W-:Y:S01]  /*12b0*/  @!P6 IMAD.MOV R23, RZ, RZ, -R23 ;  /* 0x000000ffff17e224 */ /* 0x000fe200078e0a17 */
[C---:B------:R-:W-:Y:S01]  /*12c0*/  ISETP.GT.U32.AND P6, PT, R6.reuse, R35, PT ;  /* 0x000000230600720c */ /* 0x040fe20003fc4070 */
[----:B------:R-:W-:Y:S01]  /*12d0*/  @!P2 IMAD.IADD R27, R27, 0x1, -R6 ;  /* 0x000000011b1ba824 */ /* 0x000fe200078e0a06 */
[----:B------:R-:W-:Y:S01]  /*12e0*/  ISETP.GT.U32.AND P2, PT, R6, R37, PT ;  /* 0x000000250600720c */ /* 0x000fe20003f44070 */
[----:B------:R-:W-:-:S04]  /*12f0*/  IMAD.HI.U32 R20, R20, R41, RZ ;  /* 0x0000002914147227 */ /* 0x000fc800078e00ff */
[----:B------:R-:W-:Y:S01]  /*1300*/  @!P0 IMAD.MOV R19, RZ, RZ, -R19 ;  /* 0x000000ffff138224 */ /* 0x000fe200078e0a13 */
[----:B------:R-:W-:Y:S01]  /*1310*/  ISETP.GT.U32.AND P0, PT, R6, R31, PT ;  /* 0x0000001f0600720c */ /* 0x000fe20003f04070 */
[----:B------:R-:W-:Y:S01]  /*1320*/  @!P3 IMAD.IADD R25, R25, 0x1, -R6 ;  /* 0x000000011919b824 */ /* 0x000fe200078e0a06 */
[----:B------:R-:W-:Y:S01]  /*1330*/  ISETP.GE.AND P3, PT, R26, RZ, PT ;  /* 0x000000ff1a00720c */ /* 0x000fe20003f66270 */
[----:B------:R-:W-:Y:S02]  /*1340*/  IMAD.MOV R20, RZ, RZ, -R20 ;  /* 0x000000ffff147224 */ /* 0x000fe400078e0a14 */
[--C-:B------:R-:W-:Y:S02]  /*1350*/  @!P4 IMAD.IADD R33, R33, 0x1, -R6.reuse ;  /* 0x000000012121c824 */ /* 0x100fe400078e0a06 */
[----:B------:R-:W-:Y:S02]  /*1360*/  IMAD R41, R8, R20, R41 ;  /* 0x0000001408297224 */ /* 0x000fe400078e0229 */
[--C-:B------:R-:W-:Y:S01]  /*1370*/  @!P6 IMAD.IADD R35, R35, 0x1, -R6.reuse ;  /* 0x000000012323e824 */ /* 0x100fe200078e0a06 */
[----:B------:R-:W-:Y:S01]  /*1380*/  ISETP.GE.AND P6, PT, R30, RZ, PT ;  /* 0x000000ff1e00720c */ /* 0x000fe20003fc6270 */
[--C-:B------:R-:W-:Y:S01]  /*1390*/  @!P2 IMAD.IADD R37, R37, 0x1, -R6.reuse ;  /* 0x000000012525a824 */ /* 0x100fe200078e0a06 */
[----:B------:R-:W-:Y:S01]  /*13a0*/  ISETP.GT.U32.AND P4, PT, R8, R41, PT ;  /* 0x000000290800720c */ /* 0x000fe20003f84070 */
[----:B------:R-:W-:Y:S01]  /*13b0*/  @!P1 IMAD.MOV R17, RZ, RZ, -R17 ;  /* 0x000000ffff119224 */ /* 0x000fe200078e0a11 */
[C---:B------:R-:W-:Y:S01]  /*13c0*/  ISETP.GT.U32.AND P1, PT, R6.reuse, R29, PT ;  /* 0x0000001d0600720c */ /* 0x040fe20003f24070 */
[----:B------:R-:W-:Y:S01]  /*13d0*/  @!P5 IMAD.MOV R21, RZ, RZ, -R21 ;  /* 0x000000ffff15d224 */ /* 0x000fe200078e0a15 */
[----:B------:R-:W-:Y:S01]  /*13e0*/  ISETP.GT.U32.AND P5, PT, R6, R39, PT ;  /* 0x000000270600720c */ /* 0x000fe20003fa4070 */
[----:B------:R-:W-:Y:S01]  /*13f0*/  @!P0 IMAD.IADD R31, R31, 0x1, -R6 ;  /* 0x000000011f1f8824 */ /* 0x000fe200078e0a06 */
[----:B------:R-:W-:Y:S01]  /*1400*/  ISETP.GE.AND P0, PT, R18, RZ, PT ;  /* 0x000000ff1200720c */ /* 0x000fe20003f06270 */
[----:B------:R-:W-:Y:S01]  /*1410*/  @!P3 IMAD.MOV R25, RZ, RZ, -R25 ;  /* 0x000000ffff19b224 */ /* 0x000fe200078e0a19 */
[----:B------:R-:W-:Y:S01]  /*1420*/  ISETP.GT.U32.AND P3, PT, R6, R35, PT ;  /* 0x000000230600720c */ /* 0x000fe20003f64070 */
[----:B------:R-:W-:Y:S01]  /*1430*/  IMAD.SHL.U32 R10, R0, 0x2, RZ ;  /* 0x00000002000a7824 */ /* 0x000fe200078e00ff */
[----:B------:R-:W-:Y:S01]  /*1440*/  ISETP.GT.U32.AND P2, PT, R6, R37, PT ;  /* 0x000000250600720c */ /* 0x000fe20003f44070 */
[----:B------:R-:W-:-:S02]  /*1450*/  IMAD.SHL.U32 R12, R0, 0x8, RZ ;  /* 0x00000008000c7824 */ /* 0x000fc400078e00ff */
[----:B------:R-:W-:Y:S01]  /*1460*/  @!P4 IMAD.IADD R41, R41, 0x1, -R8 ;  /* 0x000000012929c824 */ /* 0x000fe200078e0a08 */
[----:B------:R-:W-:Y:S01]  /*1470*/  ISETP.GE.AND P4, PT, R32, RZ, PT ;  /* 0x000000ff2000720c */ /* 0x000fe20003f86270 */
[--C-:B------:R-:W-:Y:S01]  /*1480*/  @!P1 IMAD.IADD R29, R29, 0x1, -R6.reuse ;  /* 0x000000011d1d9824 */ /* 0x100fe200078e0a06 */
[----:B------:R-:W-:Y:S01]  /*1490*/  ISETP.GE.AND P1, PT, R7, RZ, PT ;  /* 0x000000ff0700720c */ /* 0x000fe20003f26270 */
[--C-:B------:R-:W-:Y:S01]  /*14a0*/  @!P5 IMAD.IADD R39, R39, 0x1, -R6.reuse ;  /* 0x000000012727d824 */ /* 0x100fe200078e0a06 */
[----:B------:R-:W-:Y:S01]  /*14b0*/  ISETP.GE.AND P5, PT, R28, RZ, PT ;  /* 0x000000ff1c00720c */ /* 0x000fe20003fa6270 */
[----:B------:R-:W-:Y:S01]  /*14c0*/  @!P0 IMAD.MOV R27, RZ, RZ, -R27 ;  /* 0x000000ffff1b8224 */ /* 0x000fe200078e0a1b */
[----:B------:R-:W-:Y:S01]  /*14d0*/  ISETP.GT.U32.AND P0, PT, R8, R41, PT ;  /* 0x000000290800720c */ /* 0x000fe20003f04070 */
[--C-:B------:R-:W-:Y:S01]  /*14e0*/  @!P3 IMAD.IADD R35, R35, 0x1, -R6.reuse ;  /* 0x000000012323b824 */ /* 0x100fe200078e0a06 */
[----:B------:R-:W-:Y:S01]  /*14f0*/  ISETP.GE.AND P3, PT, R16, RZ, PT ;  /* 0x000000ff1000720c */ /* 0x000fe20003f66270 */
[----:B------:R-:W-:Y:S01]  /*1500*/  @!P2 IMAD.IADD R37, R37, 0x1, -R6 ;  /* 0x000000012525a824 */ /* 0x000fe200078e0a06 */
[----:B------:R-:W-:Y:S01]  /*1510*/  ISETP.GE.AND P2, PT, R34, RZ, PT ;  /* 0x000000ff2200720c */ /* 0x000fe20003f46270 */
[----:B------:R-:W-:Y:S01]  /*1520*/  @!P6 IMAD.MOV R31, RZ, RZ, -R31 ;  /* 0x000000ffff1fe224 */ /* 0x000fe200078e0a1f */
[----:B------:R-:W-:Y:S01]  /*1530*/  LOP3.LUT R7, R0, 0x7, RZ, 0xc0, !PT ;  /* 0x0000000700077812 */ /* 0x000fe200078ec0ff */
[----:B------:R-:W-:Y:S01]  /*1540*/  @!P4 IMAD.MOV R33, RZ, RZ, -R33 ;  /* 0x000000ffff21c224 */ /* 0x000fe200078e0a21 */
[----:B------:R-:W-:Y:S01]  /*1550*/  LOP3.LUT R43, R10, 0x10, RZ, 0xc0, !PT ;  /* 0x000000100a2b7812 */ /* 0x000fe200078ec0ff */
[----:B------:R-:W-:Y:S01]  /*1560*/  @!P1 IMAD.MOV R39, RZ, RZ, -R39 ;  /* 0x000000ffff279224 */ /* 0x000fe200078e0a27 */
[----:B------:R-:W-:Y:S01]  /*1570*/  LOP3.LUT R14, R12, 0x30, RZ, 0xc0, !PT ;  /* 0x000000300c0e7812 */ /* 0x000fe200078ec0ff */
[----:B------:R-:W-:Y:S01]  /*1580*/  IMAD R12, R7, 0x90, RZ ;  /* 0x00000090070c7824 */ /* 0x000fe200078e02ff */
[----:B------:R-:W-:Y:S01]  /*1590*/  LOP3.LUT R43, R43, 0x20, R0, 0xf8, !PT ;  /* 0x000000202b2b7812 */ /* 0x000fe200078ef800 */
[----:B------:R-:W-:Y:S01]  /*15a0*/  @!P0 IMAD.IADD R41, R41, 0x1, -R8 ;  /* 0x0000000129298824 */ /* 0x000fe200078e0a08 */
[----:B------:R-:W-:Y:S01]  /*15b0*/  ISETP.NE.AND P0, PT, RZ, c[0x0][0x17c], PT ;  /* 0x00005f00ff007a0c */ /* 0x000fe20003f05270 */
[----:B------:R-:W-:Y:S01]  /*15c0*/  IMAD R45, R7, 0x40, R14 ;  /* 0x00000040072d7824 */ /* 0x000fe200078e020e */
[----:B------:R-:W-:Y:S01]  /*15d0*/  LOP3.LUT R12, R12, R43, RZ, 0x3c, !PT ;  /* 0x0000002b0c0c7212 */ /* 0x000fe200078e3cff */
[----:B------:R-:W-:Y:S01]  /*15e0*/  IMAD.SHL.U32 R7, R0, 0x40, RZ ;  /* 0x0000004000077824 */ /* 0x000fe200078e00ff */
[----:B------:R-:W-:Y:S01]  /*15f0*/  LOP3.LUT R8, RZ, c[0x0][0x17c], RZ, 0x33, !PT ;  /* 0x00005f00ff087a12 */ /* 0x000fe200078e33ff */
[----:B------:R-:W-:Y:S01]  /*1600*/  @!P5 IMAD.MOV R29, RZ, RZ, -R29 ;  /* 0x000000ffff1dd224 */ /* 0x000fe200078e0a1d */
[----:B------:R-:W-:Y:S01]  /*1610*/  ISETP.GE.AND P1, PT, R5, RZ, PT ;  /* 0x000000ff0500720c */ /* 0x000fe20003f26270 */
[----:B------:R-:W-:Y:S01]  /*1620*/  @!P3 IMAD.MOV R35, RZ, RZ, -R35 ;  /* 0x000000ffff23b224 */ /* 0x000fe200078e0a23 */
[----:B------:R-:W-:Y:S01]  /*1630*/  LOP3.LUT R7, R12, 0x400, R7, 0xf8, !PT ;  /* 0x000004000c077812 */ /* 0x000fe200078ef807 */
[----:B------:R-:W-:Y:S01]  /*1640*/  @!P2 IMAD.MOV R37, RZ, RZ, -R37 ;  /* 0x000000ffff25a224 */ /* 0x000fe200078e0a25 */
[----:B------:R-:W-:Y:S01]  /*1650*/  SEL R12, R8, R9, !P0 ;  /* 0x00000009080c7207 */ /* 0x000fe20004000000 */
[----:B------:R-:W-:Y:S01]  /*1660*/  IMAD.SHL.U32 R9, R2, 0x2, RZ ;  /* 0x0000000202097824 */ /* 0x000fe200078e00ff */
[----:B------:R-:W-:-:S02]  /*1670*/  SEL R13, R8, R13, !P0 ;  /* 0x0000000d080d7207 */ /* 0x000fc40004000000 */
[----:B------:R-:W-:Y:S01]  /*1680*/  SEL R14, R8, R11, !P0 ;  /* 0x0000000b080e7207 */ /* 0x000fe20004000000 */
[----:B------:R-:W-:Y:S01]  /*1690*/  IMAD R12, R12, c[0x0][0x190], RZ ;  /* 0x000064000c0c7a24 */ /* 0x000fe200078e02ff */
[C---:B------:R-:W-:Y:S01]  /*16a0*/  SEL R15, R8.reuse, R15, !P0 ;  /* 0x0000000f080f7207 */ /* 0x040fe20004000000 */
[----:B------:R-:W-:Y:S01]  /*16b0*/  IMAD R24, R13, c[0x0][0x190], RZ ;  /* 0x000064000d187a24 */ /* 0x000fe200078e02ff */
[C---:B------:R-:W-:Y:S01]  /*16c0*/  SEL R17, R8.reuse, R17, !P0 ;  /* 0x0000001108117207 */ /* 0x040fe20004000000 */
[----:B------:R-:W-:Y:S01]  /*16d0*/  @!P1 IMAD.MOV R41, RZ, RZ, -R41 ;  /* 0x000000ffff299224 */ /* 0x000fe200078e0a29 */
[----:B------:R-:W-:Y:S01]  /*16e0*/  SEL R19, R8, R19, !P0 ;  /* 0x0000001308137207 */ /* 0x000fe20004000000 */
[----:B------:R-:W-:Y:S01]  /*16f0*/  IMAD R14, R14, c[0x0][0x190], RZ ;  /* 0x000064000e0e7a24 */ /* 0x000fe200078e02ff */
[C---:B------:R-:W-:Y:S01]  /*1700*/  SEL R16, R8.reuse, R21, !P0 ;  /* 0x0000001508107207 */ /* 0x040fe20004000000 */
[----:B------:R-:W-:Y:S01]  /*1710*/  IMAD R15, R15, c[0x0][0x190], RZ ;  /* 0x000064000f0f7a24 */ /* 0x000fe200078e02ff */
[C---:B------:R-:W-:Y:S01]  /*1720*/  SEL R18, R8.reuse, R23, !P0 ;  /* 0x0000001708127207 */ /* 0x040fe20004000000 */
[----:B------:R-:W-:Y:S01]  /*1730*/  IMAD R104, R17, c[0x0][0x190], RZ ;  /* 0x0000640011687a24 */ /* 0x000fe200078e02ff */
[----:B------:R-:W-:Y:S01]  /*1740*/  SEL R25, R8, R25, !P0 ;  /* 0x0000001908197207 */ /* 0x000fe20004000000 */
[----:B------:R-:W-:Y:S01]  /*1750*/  IMAD R100, R16, c[0x0][0x190], RZ ;  /* 0x0000640010647a24 */ /* 0x000fe200078e02ff */
[C---:B------:R-:W-:Y:S01]  /*1760*/  SEL R27, R8.reuse, R27, !P0 ;  /* 0x0000001b081b7207 */ /* 0x040fe20004000000 */
[----:B------:R-:W-:Y:S01]  /*1770*/  IMAD R19, R19, c[0x0][0x190], RZ ;  /* 0x0000640013137a24 */ /* 0x000fe200078e02ff */
[----:B------:R-:W-:Y:S01]  /*1780*/  SEL R29, R8, R29, !P0 ;  /* 0x0000001d081d7207 */ /* 0x000fe20004000000 */
[----:B------:R-:W-:Y:S01]  /*1790*/  IMAD R18, R18, c[0x0][0x190], RZ ;  /* 0x0000640012127a24 */ /* 0x000fe200078e02ff */
[C---:B------:R-:W-:Y:S01]  /*17a0*/  SEL R31, R8.reuse, R31, !P0 ;  /* 0x0000001f081f7207 */ /* 0x040fe20004000000 */
[----:B------:R-:W-:Y:S01]  /*17b0*/  IMAD R25, R25, c[0x0][0x190], RZ ;  /* 0x0000640019197a24 */ /* 0x000fe200078e02ff */
[C---:B------:R-:W-:Y:S01]  /*17c0*/  SEL R33, R8.reuse, R33, !P0 ;  /* 0x0000002108217207 */ /* 0x040fe20004000000 */
[----:B------:R-:W-:Y:S01]  /*17d0*/  IMAD R27, R27, c[0x0][0x190], RZ ;  /* 0x000064001b1b7a24 */ /* 0x000fe200078e02ff */
[C---:B------:R-:W-:Y:S01]  /*17e0*/  SEL R35, R8.reuse, R35, !P0 ;  /* 0x0000002308237207 */ /* 0x040fe20004000000 */
[----:B------:R-:W-:Y:S01]  /*17f0*/  IMAD R29, R29, c[0x0][0x190], RZ ;  /* 0x000064001d1d7a24 */ /* 0x000fe200078e02ff */
[C---:B------:R-:W-:Y:S01]  /*1800*/  SEL R37, R8.reuse, R37, !P0 ;  /* 0x0000002508257207 */ /* 0x040fe20004000000 */
[----:B------:R-:W-:Y:S01]  /*1810*/  IMAD R31, R31, c[0x0][0x190], RZ ;  /* 0x000064001f1f7a24 */ /* 0x000fe200078e02ff */
[----:B------:R-:W-:Y:S01]  /*1820*/  SEL R39, R8, R39, !P0 ;  /* 0x0000002708277207 */ /* 0x000fe20004000000 */
[----:B------:R-:W-:Y:S01]  /*1830*/  IMAD R33, R33, c[0x0][0x190], RZ ;  /* 0x0000640021217a24 */ /* 0x000fe200078e02ff */
[----:B------:R-:W-:Y:S01]  /*1840*/  ISETP.NE.AND P0, PT, RZ, c[0x0][0x178], PT ;  /* 0x00005e00ff007a0c */ /* 0x000fe20003f05270 */
[----:B------:R-:W-:Y:S01]  /*1850*/  IMAD R35, R35, c[0x0][0x190], RZ ;  /* 0x0000640023237a24 */ /* 0x000fe200078e02ff */
[----:B------:R-:W-:Y:S01]  /*1860*/  LEA R16, P3, R12, c[0x0][0x168], 0x1 ;  /* 0x00005a000c107a11 */ /* 0x000fe200078608ff */
[----:B------:R-:W-:Y:S01]  /*1870*/  IMAD R37, R37, c[0x0][0x190], RZ ;  /* 0x0000640025257a24 */ /* 0x000fe200078e02ff */
[----:B------:R-:W-:Y:S01]  /*1880*/  LEA R13, P4, R24, c[0x0][0x168], 0x1 ;  /* 0x00005a00180d7a11 */ /* 0x000fe200078808ff */
[----:B------:R-:W-:Y:S01]  /*1890*/  IMAD R39, R39, c[0x0][0x190], RZ ;  /* 0x0000640027277a24 */ /* 0x000fe200078e02ff */
[----:B------:R-:W-:Y:S01]  /*18a0*/  LEA.HI.X.SX32 R12, R12, c[0x0][0x16c], 0x1, P3 ;  /* 0x00005b000c0c7a11 */ /* 0x000fe200018f0eff */
[----:B------:R-:W-:Y:S01]  /*18b0*/  CS2R R20, SRZ ;  /* 0x0000000000147805 */ /* 0x000fe2000001ff00 */
[----:B------:R-:W-:Y:S01]  /*18c0*/  LEA.HI.X.SX32 R17, R24, c[0x0][0x16c], 0x1, P4 ;  /* 0x00005b0018117a11 */ /* 0x000fe200020f0eff */
[----:B------:R-:W-:Y:S01]  /*18d0*/  CS2R R22, SRZ ;  /* 0x0000000000167805 */ /* 0x000fe2000001ff00 */
[----:B------:R-:W-:-:S02]  /*18e0*/  LEA R109, P5, R14, c[0x0][0x168], 0x1 ;  /* 0x00005a000e6d7a11 */ /* 0x000fc400078a08ff */
[----:B------:R-:W-:Y:S02]  /*18f0*/  LEA R107, P6, R15, c[0x0][0x168], 0x1 ;  /* 0x00005a000f6b7a11 */ /* 0x000fe400078c08ff */
[----:B------:R-:W-:Y:S02]  /*1900*/  @!P0 LOP3.LUT R41, RZ, c[0x0][0x178], RZ, 0x33, !PT ;  /* 0x00005e00ff298a12 */ /* 0x000fe400078e33ff */
[----:B------:R-:W-:Y:S02]  /*1910*/  LEA R105, P0, R104, c[0x0][0x168], 0x1 ;  /* 0x00005a0068697a11 */ /* 0x000fe400078008ff */
[----:B------:R-:W-:Y:S01]  /*1920*/  LEA R103, P1, R19, c[0x0][0x168], 0x1 ;  /* 0x00005a0013677a11 */ /* 0x000fe200078208ff */
[----:B------:R-:W-:Y:S01]  /*1930*/  IMAD R41, R41, c[0x0][0x184], RZ ;  /* 0x0000610029297a24 */ /* 0x000fe200078e02ff */
[----:B------:R-:W-:Y:S02]  /*1940*/  LEA R99, P3, R18, c[0x0][0x168], 0x1 ;  /* 0x00005a0012637a11 */ /* 0x000fe400078608ff */
[----:B------:R-:W-:-:S02]  /*1950*/  LEA R97, P4, R25, c[0x0][0x168], 0x1 ;  /* 0x00005a0019617a11 */ /* 0x000fc400078808ff */
[----:B------:R-:W-:Y:S02]  /*1960*/  LEA R110, P2, R41, c[0x0][0x160], 0x1 ;  /* 0x00005800296e7a11 */ /* 0x000fe400078408ff */
[----:B------:R-:W-:Y:S01]  /*1970*/  LOP3.LUT R6, R45, 0x30, R10, 0x78, !PT ;  /* 0x000000302d067812 */ /* 0x000fe200078e780a */
[----:B------:R-:W-:Y:S01]  /*1980*/  IMAD.MOV.U32 R10, RZ, RZ, c[0x0][0x18c] ;  /* 0x00006300ff0a7624 */ /* 0x000fe200078e00ff */
[----:B------:R-:W-:Y:S01]  /*1990*/  LEA.HI.X.SX32 R111, R41, c[0x0][0x164], 0x1, P2 ;  /* 0x00005900296f7a11 */ /* 0x000fe200010f0eff */
[----:B------:R-:W-:Y:S01]  /*19a0*/  CS2R R44, SRZ ;  /* 0x00000000002c7805 */ /* 0x000fe2000001ff00 */
[----:B------:R-:W-:Y:S01]  /*19b0*/  LEA R101, P2, R100, c[0x0][0x168], 0x1 ;  /* 0x00005a0064657a11 */ /* 0x000fe200078408ff */
[----:B------:R-:W-:Y:S01]  /*19c0*/  IMAD.SHL.U32 R10, R10, 0x20, RZ ;  /* 0x000000200a0a7824 */ /* 0x000fe200078e00ff */
[----:B------:R-:W-:Y:S02]  /*19d0*/  LOP3.LUT R8, R0, 0x1f, RZ, 0xc0, !PT ;  /* 0x0000001f00087812 */ /* 0x000fe400078ec0ff */
[----:B------:R-:W-:-:S02]  /*19e0*/  LEA.HI.X.SX32 R108, R14, c[0x0][0x16c], 0x1, P5 ;  /* 0x00005b000e6c7a11 */ /* 0x000fc400028f0eff */
[----:B------:R-:W-:Y:S01]  /*19f0*/  LEA.HI.X.SX32 R106, R15, c[0x0][0x16c], 0x1, P6 ;  /* 0x00005b000f6a7a11 */ /* 0x000fe200030f0eff */
[----:B------:R-:W-:Y:S01]  /*1a00*/  IMAD R11, R8, c[0x0][0x18c], RZ ;  /* 0x00006300080b7a24 */ /* 0x000fe200078e02ff */
[----:B------:R-:W-:Y:S02]  /*1a10*/  LEA.HI.X.SX32 R104, R104, c[0x0][0x16c], 0x1, P0 ;  /* 0x00005b0068687a11 */ /* 0x000fe400000f0eff */
[----:B------:R-:W-:Y:S02]  /*1a20*/  LEA.HI.X.SX32 R102, R19, c[0x0][0x16c], 0x1, P1 ;  /* 0x00005b0013667a11 */ /* 0x000fe400008f0eff */
[----:B------:R-:W-:Y:S02]  /*1a30*/  LEA.HI.X.SX32 R100, R100, c[0x0][0x16c], 0x1, P2 ;  /* 0x00005b0064647a11 */ /* 0x000fe400010f0eff */
[----:B------:R-:W-:Y:S02]  /*1a40*/  LEA.HI.X.SX32 R98, R18, c[0x0][0x16c], 0x1, P3 ;  /* 0x00005b0012627a11 */ /* 0x000fe400018f0eff */
[----:B------:R-:W-:-:S02]  /*1a50*/  LEA.HI.X.SX32 R96, R25, c[0x0][0x16c], 0x1, P4 ;  /* 0x00005b0019607a11 */ /* 0x000fc400020f0eff */
[----:B------:R-:W-:Y:S02]  /*1a60*/  LEA R95, P5, R27, c[0x0][0x168], 0x1 ;  /* 0x00005a001b5f7a11 */ /* 0x000fe400078a08ff */
[----:B------:R-:W-:Y:S02]  /*1a70*/  LEA R93, P6, R29, c[0x0][0x168], 0x1 ;  /* 0x00005a001d5d7a11 */ /* 0x000fe400078c08ff */
[----:B------:R-:W-:Y:S02]  /*1a80*/  LEA R91, P0, R31, c[0x0][0x168], 0x1 ;  /* 0x00005a001f5b7a11 */ /* 0x000fe400078008ff */
[----:B------:R-:W-:Y:S02]  /*1a90*/  LEA R121, P1, R33, c[0x0][0x168], 0x1 ;  /* 0x00005a0021797a11 */ /* 0x000fe400078208ff */
[----:B------:R-:W-:Y:S02]  /*1aa0*/  LEA R122, P2, R35, c[0x0][0x168], 0x1 ;  /* 0x00005a00237a7a11 */ /* 0x000fe400078408ff */
[----:B------:R-:W-:-:S02]  /*1ab0*/  LEA R75, P3, R37, c[0x0][0x168], 0x1 ;  /* 0x00005a00254b7a11 */ /* 0x000fc400078608ff */
[----:B------:R-:W-:Y:S02]  /*1ac0*/  LEA R73, P4, R39, c[0x0][0x168], 0x1 ;  /* 0x00005a0027497a11 */ /* 0x000fe400078808ff */
[C---:B------:R-:W-:Y:S02]  /*1ad0*/  LOP3.LUT R80, R9.reuse, 0x10, RZ, 0x3c, !PT ;  /* 0x0000001009507812 */ /* 0x040fe400078e3cff */
[C---:B------:R-:W-:Y:S02]  /*1ae0*/  LOP3.LUT R81, R9.reuse, 0x20, RZ, 0x3c, !PT ;  /* 0x0000002009517812 */ /* 0x040fe400078e3cff */
[C---:B------:R-:W-:Y:S02]  /*1af0*/  LOP3.LUT R82, R9.reuse, 0x30, RZ, 0x3c, !PT ;  /* 0x0000003009527812 */ /* 0x040fe400078e3cff */
[C---:B------:R-:W-:Y:S02]  /*1b00*/  LOP3.LUT R83, R9.reuse, 0x40, RZ, 0x3c, !PT ;  /* 0x0000004009537812 */ /* 0x040fe400078e3cff */
[----:B------:R-:W-:-:S02]  /*1b10*/  LOP3.LUT R84, R9, 0x50, RZ, 0x3c, !PT ;  /* 0x0000005009547812 */ /* 0x000fc400078e3cff */
[C---:B------:R-:W-:Y:S02]  /*1b20*/  LOP3.LUT R85, R9.reuse, 0x60, RZ, 0x3c, !PT ;  /* 0x0000006009557812 */ /* 0x040fe400078e3cff */
[----:B------:R-:W-:Y:S02]  /*1b30*/  LOP3.LUT R86, R9, 0x70, RZ, 0x3c, !PT ;  /* 0x0000007009567812 */ /* 0x000fe400078e3cff */
[----:B------:R-:W-:Y:S02]  /*1b40*/  LOP3.LUT R87, R7, 0x40, RZ, 0x3c, !PT ;  /* 0x0000004007577812 */ /* 0x000fe400078e3cff */
[----:B------:R-:W-:Y:S02]  /*1b50*/  LEA.HI.X.SX32 R94, R27, c[0x0][0x16c], 0x1, P5 ;  /* 0x00005b001b5e7a11 */ /* 0x000fe400028f0eff */
[----:B------:R-:W-:Y:S02]  /*1b60*/  LEA.HI.X.SX32 R92, R29, c[0x0][0x16c], 0x1, P6 ;  /* 0x00005b001d5c7a11 */ /* 0x000fe400030f0eff */
[----:B------:R-:W-:-:S02]  /*1b70*/  LEA.HI.X.SX32 R90, R31, c[0x0][0x16c], 0x1, P0 ;  /* 0x00005b001f5a7a11 */ /* 0x000fc400000f0eff */
[----:B------:R-:W-:Y:S02]  /*1b80*/  LEA.HI.X.SX32 R78, R33, c[0x0][0x16c], 0x1, P1 ;  /* 0x00005b00214e7a11 */ /* 0x000fe400008f0eff */
[----:B------:R-:W-:Y:S02]  /*1b90*/  LEA.HI.X.SX32 R76, R35, c[0x0][0x16c], 0x1, P2 ;  /* 0x00005b00234c7a11 */ /* 0x000fe400010f0eff */
[----:B------:R-:W-:Y:S02]  /*1ba0*/  LEA.HI.X.SX32 R74, R37, c[0x0][0x16c], 0x1, P3 ;  /* 0x00005b00254a7a11 */ /* 0x000fe400018f0eff */
[----:B------:R-:W-:Y:S02]  /*1bb0*/  LEA.HI.X.SX32 R72, R39, c[0x0][0x16c], 0x1, P4 ;  /* 0x00005b0027487a11 */ /* 0x000fe400020f0eff */
.L_x_2:
[C---:B------:R-:W-:Y:S01]  /*1bc0*/  ISETP.GT.AND P0, PT, R88.reuse, RZ, PT ;  /* 0x000000ff5800720c */ /* 0x040fe20003f04270 */
[----:B------:R-:W-:Y:S01]  /*1bd0*/  IMAD.U32 R15, RZ, RZ, UR32 ;  /* 0x00000020ff0f7e24 */ /* 0x000fe2000f8e00ff */
[----:B------:R-:W-:Y:S02]  /*1be0*/  PRMT R42, RZ, 0x7610, R42 ;  /* 0x00007610ff2a7816 */ /* 0x000fe4000000002a */
[----:B------:R-:W-:Y:S01]  /*1bf0*/  ISETP.GT.AND P1, PT, R88, 0x8, PT ;  /* 0x000000085800780c */ /* 0x000fe20003f24270 */
[----:B------:R-:W-:Y:S01]  /*1c00*/  IMAD.WIDE R14, R15, 0x2, R110 ;  /* 0x000000020f0e7825 */ /* 0x000fe200078e026e */
[----:B------:R-:W-:-:S07]  /*1c10*/  PRMT R77, RZ, 0x7610, R77 ;  /* 0x00007610ff4d7816 */ /* 0x000fce000000004d */
[----:B------:R-:W2:Y:S01]  /*1c20*/  @P0 LDG.E.U16 R42, [R110.64] ;  /* 0x000000086e2a0981 */ /* 0x000ea2000c1e1500 */
[C---:B------:R-:W-:Y:S01]  /*1c30*/  ISETP.GT.AND P0, PT, R88.reuse, 0x10, PT ;  /* 0x000000105800780c */ /* 0x040fe20003f04270 */
[----:B------:R-:W-:Y:S01]  /*1c40*/  IMAD.U32 R19, RZ, RZ, UR24 ;  /* 0x00000018ff137e24 */ /* 0x000fe2000f8e00ff */
[----:B------:R-:W-:Y:S01]  /*1c50*/  PRMT R79, RZ, 0x7610, R79 ;  /* 0x00007610ff4f7816 */ /* 0x000fe2000000004f */
[----:B------:R0:W3:Y:S01]  /*1c60*/  @P1 LDG.E.U16 R77, [R14.64] ;  /* 0x000000080e4d1981 */ /* 0x0000e2000c1e1500 */
[----:B------:R-:W-:Y:S02]  /*1c70*/  ISETP.GT.AND P1, PT, R88, 0x18, PT ;  /* 0x000000185800780c */ /* 0x000fe40003f24270 */
[----:B------:R-:W-:Y:S01]  /*1c80*/  PRMT R120, RZ, 0x7610, R120 ;  /* 0x00007610ff787816 */ /* 0x000fe20000000078 */
[----:B0-----:R-:W-:-:S04]  /*1c90*/  IMAD.WIDE R14, R19, 0x2, R110 ;  /* 0x00000002130e7825 */ /* 0x001fc800078e026e */
[----:B------:R-:W-:Y:S02]  /*1ca0*/  IMAD.U32 R19, RZ, RZ, UR16 ;  /* 0x00000010ff137e24 */ /* 0x000fe4000f8e00ff */
[----:B------:R0:W4:Y:S01]  /*1cb0*/  @P0 LDG.E.U16 R79, [R14.64] ;  /* 0x000000080e4f0981 */ /* 0x000122000c1e1500 */
[----:B------:R-:W-:Y:S02]  /*1cc0*/  ISETP.GT.AND P0, PT, R88, 0x1, PT ;  /* 0x000000015800780c */ /* 0x000fe40003f04270 */
[----:B------:R-:W-:Y:S01]  /*1cd0*/  PRMT R89, RZ, 0x7610, R89 ;  /* 0x00007610ff597816 */ /* 0x000fe20000000059 */
[----:B0-----:R-:W-:-:S04]  /*1ce0*/  IMAD.WIDE R14, R19, 0x2, R110 ;  /* 0x00000002130e7825 */ /* 0x001fc800078e026e */
[----:B------:R-:W-:Y:S01]  /*1cf0*/  IMAD.MOV.U32 R19, RZ, RZ, c[0x0][0x188] ;  /* 0x00006200ff137624 */ /* 0x000fe200078e00ff */
[----:B------:R0:W5:Y:S01]  /*1d00*/  @P1 LDG.E.U16 R120, [R14.64] ;  /* 0x000000080e781981 */ /* 0x000162000c1e1500 */
[----:B------:R-:W-:Y:S02]  /*1d10*/  ISETP.GT.AND P1, PT, R88, 0x9, PT ;  /* 0x000000095800780c */ /* 0x000fe40003f24270 */
[----:B------:R-:W-:Y:S01]  /*1d20*/  PRMT R112, RZ, 0x7610, R112 ;  /* 0x00007610ff707816 */ /* 0x000fe20000000070 */
[----:B0-----:R-:W-:-:S04]  /*1d30*/  IMAD.WIDE R14, R19, 0x2, R110 ;  /* 0x00000002130e7825 */ /* 0x001fc800078e026e */
[----:B------:R-:W-:Y:S01]  /*1d40*/  IMAD.U32 R19, RZ, RZ, UR31 ;  /* 0x0000001fff137e24 */ /* 0x000fe2000f8e00ff */
[----:B------:R0:W2:Y:S01]  /*1d50*/  @P0 LDG.E.U16 R89, [R14.64] ;  /* 0x000000080e590981 */ /* 0x0000a2000c1e1500 */
        /* <DEDUP_REMOVED lines=29> */
[----:B------:R0:W4:Y:S01]  /*1f30*/  @P0 LDG.E.U16 R119, [R14.64] ;  /* 0x000000080e770981 */ /* 0x000122000c1e1500 */
[----:B------:R-:W-:Y:S02]  /*1f40*/  ISETP.GT.AND P0, PT, R88, 0x3, PT ;  /* 0x000000035800780c */ /* 0x000fe40003f04270 */
[----:B------:R-:W-:Y:S01]  /*1f50*/  PRMT R114, RZ, 0x7610, R114 ;  /* 0x00007610ff727816 */ /* 0x000fe20000000072 */
[----:B0-----:R-:W-:-:S04]  /*1f60*/  IMAD.WIDE R14, R19, 0x2, R110 ;  /* 0x00000002130e7825 */ /* 0x001fc800078e026e */
[----:B------:R-:W-:Y:S01]  /*1f70*/  IMAD.U32 R19, RZ, RZ, UR37 ;  /* 0x00000025ff137e24 */ /* 0x000fe2000f8e00ff */
[----:B------:R0:W4:Y:S01]  /*1f80*/  @P1 LDG.E.U16 R116, [R14.64] ;  /* 0x000000080e741981 */ /* 0x000122000c1e1500 */
[----:B------:R-:W-:Y:S02]  /*1f90*/  ISETP.GT.AND P1, PT, R88, 0xb, PT ;  /* 0x0000000b5800780c */ /* 0x000fe40003f24270 */
[----:B0-----:R-:W-:-:S04]  /*1fa0*/  IMAD.WIDE R14, R19, 0x2, R110 ;  /* 0x00000002130e7825 */ /* 0x001fc800078e026e */
[----:B------:R-:W-:Y:S01]  /*1fb0*/  IMAD.U32 R19, RZ, RZ, UR29 ;  /* 0x0000001dff137e24 */ /* 0x000fe2000f8e00ff */
[----:B------:R0:W5:Y:S01]  /*1fc0*/  @P0 LDG.E.U16 R114, [R14.64] ;  /* 0x000000080e720981 */ /* 0x000162000c1e1500 */
[----:B------:R-:W-:Y:S01]  /*1fd0*/  ISETP.GT.AND P0, PT, R88, 0x13, PT ;  /* 0x000000135800780c */ /* 0x000fe20003f04270 */
[----:B------:R-:W-:Y:S02]  /*1fe0*/  IMAD.U32 R25, RZ, RZ, UR21 ;  /* 0x00000015ff197e24 */ /* 0x000fe4000f8e00ff */
[----:B------:R-:W-:Y:S01]  /*1ff0*/  IMAD.WIDE R18, R19, 0x2, R110 ;  /* 0x0000000213127825 */ /* 0x000fe200078e026e */
[----:B0-----:R-:W-:Y:S02]  /*2000*/  PRMT R14, RZ, 0x7610, R14 ;  /* 0x00007610ff0e7816 */ /* 0x001fe4000000000e */
[----:B------:R-:W-:-:S04]  /*2010*/  PRMT R15, RZ, 0x7610, R15 ;  /* 0x00007610ff0f7816 */ /* 0x000fc8000000000f */
[----:B------:R0:W5:Y:S02]  /*2020*/  @P1 LDG.E.U16 R14, [R18.64] ;  /* 0x00000008120e1981 */ /* 0x000164000c1e1500 */
[----:B0-----:R-:W-:-:S05]  /*2030*/  IMAD.WIDE R18, R25, 0x2, R110 ;  /* 0x0000000219127825 */ /* 0x001fca00078e026e */
[----:B------:R0:W5:Y:S01]  /*2040*/  @P0 LDG.E.U16 R15, [R18.64] ;  /* 0x00000008120f0981 */ /* 0x000162000c1e1500 */
[----:B------:R-:W-:Y:S01]  /*2050*/  ISETP.GT.AND P0, PT, R88, 0x4, PT ;  /* 0x000000045800780c */ /* 0x000fe20003f04270 */
[----:B------:R-:W-:-:S04]  /*2060*/  IMAD.U32 R25, RZ, RZ, UR36 ;  /* 0x00000024ff197e24 */ /* 0x000fc8000f8e00ff */
[----:B------:R-:W-:Y:S01]  /*2070*/  IMAD.WIDE R24, R25, 0x2, R110 ;  /* 0x0000000219187825 */ /* 0x000fe200078e026e */
[----:B0-----:R-:W-:Y:S02]  /*2080*/  PRMT R18, RZ, 0x7610, R18 ;  /* 0x00007610ff127816 */ /* 0x001fe40000000012 */
[----:B------:R-:W-:-:S05]  /*2090*/  ISETP.GT.AND P1, PT, R88, 0x6, PT ;  /* 0x000000065800780c */ /* 0x000fca0003f24270 */
[----:B------:R0:W5:Y:S01]  /*20a0*/  @P0 LDG.E.U16 R18, [R24.64] ;  /* 0x0000000818120981 */ /* 0x000162000c1e1500 */
[C---:B------:R-:W-:Y:S01]  /*20b0*/  ISETP.GT.AND P0, PT, R88.reuse, 0x5, PT ;  /* 0x000000055800780c */ /* 0x040fe20003f04270 */
[----:B------:R-:W-:Y:S01]  /*20c0*/  IMAD.U32 R27, RZ, RZ, UR35 ;  /* 0x00000023ff1b7e24 */ /* 0x000fe2000f8e00ff */
[----:B------:R-:W-:Y:S01]  /*20d0*/  PRMT R19, RZ, 0x7610, R19 ;  /* 0x00007610ff137816 */ /* 0x000fe20000000013 */
[----:B------:R-:W-:Y:S01]  /*20e0*/  IMAD.U32 R29, RZ, RZ, UR34 ;  /* 0x00000022ff1d7e24 */ /* 0x000fe2000f8e00ff */
[C---:B------:R-:W-:Y:S01]  /*20f0*/  ISETP.GT.AND P2, PT, R88.reuse, 0x7, PT ;  /* 0x000000075800780c */ /* 0x040fe20003f44270 */
[----:B------:R-:W-:Y:S01]  /*2100*/  IMAD.WIDE R26, R27, 0x2, R110 ;  /* 0x000000021b1a7825 */ /* 0x000fe200078e026e */
[----:B------:R-:W-:Y:S02]  /*2110*/  ISETP.GT.AND P3, PT, R88, 0xc, PT ;  /* 0x0000000c5800780c */ /* 0x000fe40003f64270 */
[----:B0-----:R-:W-:Y:S01]  /*2120*/  PRMT R24, RZ, 0x7610, R24 ;  /* 0x00007610ff187816 */ /* 0x001fe20000000018 */
[----:B------:R-:W-:Y:S01]  /*2130*/  IMAD.WIDE R28, R29, 0x2, R110 ;  /* 0x000000021d1c7825 */ /* 0x000fe200078e026e */
[----:B------:R-:W-:-:S03]  /*2140*/  PRMT R25, RZ, 0x7610, R25 ;  /* 0x00007610ff197816 */ /* 0x000fc60000000019 */
[----:B------:R0:W5:Y:S01]  /*2150*/  @P0 LDG.E.U16 R19, [R26.64] ;  /* 0x000000081a130981 */ /* 0x000162000c1e1500 */
[----:B------:R-:W-:Y:S01]  /*2160*/  IMAD.U32 R31, RZ, RZ, UR33 ;  /* 0x00000021ff1f7e24 */ /* 0x000fe2000f8e00ff */
[C---:B------:R-:W-:Y:S01]  /*2170*/  ISETP.GT.AND P0, PT, R88.reuse, 0xd, PT ;  /* 0x0000000d5800780c */ /* 0x040fe20003f04270 */
[----:B------:R-:W-:Y:S01]  /*2180*/  IMAD.U32 R33, RZ, RZ, UR28 ;  /* 0x0000001cff217e24 */ /* 0x000fe2000f8e00ff */
[----:B------:R1:W5:Y:S01]  /*2190*/  @P1 LDG.E.U16 R24, [R28.64] ;  /* 0x000000081c181981 */ /* 0x000362000c1e1500 */
[----:B------:R-:W-:Y:S01]  /*21a0*/  IMAD.WIDE R30, R31, 0x2, R110 ;  /* 0x000000021f1e7825 */ /* 0x000fe200078e026e */
[----:B------:R-:W-:-:S03]  /*21b0*/  ISETP.GT.AND P1, PT, R88, 0xe, PT ;  /* 0x0000000e5800780c */ /* 0x000fc60003f24270 */
[----:B------:R-:W-:Y:S01]  /*21c0*/  IMAD.WIDE R32, R33, 0x2, R110 ;  /* 0x0000000221207825 */ /* 0x000fe200078e026e */
[----:B0-----:R-:W-:Y:S01]  /*21d0*/  PRMT R26, RZ, 0x7610, R26 ;  /* 0x00007610ff1a7816 */ /* 0x001fe2000000001a */
[----:B------:R0:W5:Y:S02]  /*21e0*/  @P2 LDG.E.U16 R25, [R30.64] ;  /* 0x000000081e192981 */ /* 0x000164000c1e1500 */
[----:B------:R-:W-:Y:S01]  /*21f0*/  IMAD.U32 R37, RZ, RZ, UR27 ;  /* 0x0000001bff257e24 */ /* 0x000fe2000f8e00ff */
[----:B------:R-:W-:Y:S01]  /*2200*/  PRMT R27, RZ, 0x7610, R27 ;  /* 0x00007610ff1b7816 */ /* 0x000fe2000000001b */
[----:B------:R-:W-:Y:S01]  /*2210*/  IMAD.U32 R35, RZ, RZ, UR26 ;  /* 0x0000001aff237e24 */ /* 0x000fe2000f8e00ff */
[----:B------:R-:W-:Y:S01]  /*2220*/  ISETP.GT.AND P2, PT, R88, 0xf, PT ;  /* 0x0000000f5800780c */ /* 0x000fe20003f44270 */
[----:B------:R0:W5:Y:S01]  /*2230*/  @P3 LDG.E.U16 R26, [R32.64] ;  /* 0x00000008201a3981 */ /* 0x000162000c1e1500 */
[----:B-1----:R-:W-:Y:S01]  /*2240*/  PRMT R28, RZ, 0x7610, R28 ;  /* 0x00007610ff1c7816 */ /* 0x002fe2000000001c */
[----:B0-----:R-:W-:Y:S01]  /*2250*/  IMAD.WIDE R30, R37, 0x2, R110 ;  /* 0x00000002251e7825 */ /* 0x001fe200078e026e */
[----:B------:R-:W-:-:S03]  /*2260*/  PRMT R29, RZ, 0x7610, R29 ;  /* 0x00007610ff1d7816 */ /* 0x000fc6000000001d */
[----:B------:R-:W-:Y:S01]  /*2270*/  IMAD.U32 R37, RZ, RZ, UR25 ;  /* 0x00000019ff257e24 */ /* 0x000fe2000f8e00ff */
[----:B------:R0:W5:Y:S01]  /*2280*/  @P0 LDG.E.U16 R27, [R30.64] ;  /* 0x000000081e1b0981 */ /* 0x000162000c1e1500 */
[----:B------:R-:W-:Y:S01]  /*2290*/  IMAD.WIDE R32, R35, 0x2, R110 ;  /* 0x0000000223207825 */ /* 0x000fe200078e026e */
[C---:B------:R-:W-:Y:S02]  /*22a0*/  ISETP.GT.AND P0, PT, R88.reuse, 0x15, PT ;  /* 0x000000155800780c */ /* 0x040fe40003f04270 */
[C---:B------:R-:W-:Y:S02]  /*22b0*/  ISETP.GT.AND P3, PT, R88.reuse, 0x14, PT ;  /* 0x000000145800780c */ /* 0x040fe40003f64270 */
[----:B------:R1:W5:Y:S01]  /*22c0*/  @P1 LDG.E.U16 R28, [R32.64] ;  /* 0x00000008201c1981 */ /* 0x000362000c1e1500 */
[----:B------:R-:W-:Y:S01]  /*22d0*/  IMAD.U32 R35, RZ, RZ, UR20 ;  /* 0x00000014ff237e24 */ /* 0x000fe2000f8e00ff */
[----:B------:R-:W-:Y:S02]  /*22e0*/  ISETP.GT.AND P1, PT, R88, 0x16, PT ;  /* 0x000000165800780c */ /* 0x000fe40003f24270 */
[----:B0-----:R-:W-:Y:S01]  /*22f0*/  PRMT R31, RZ, 0x7610, R31 ;  /* 0x00007610ff1f7816 */ /* 0x001fe2000000001f */
[----:B-1----:R-:W-:-:S04]  /*2300*/  IMAD.WIDE R32, R37, 0x2, R110 ;  /* 0x0000000225207825 */ /* 0x002fc800078e026e */
[----:B------:R-:W-:Y:S01]  /*2310*/  IMAD.U32 R37, RZ, RZ, UR19 ;  /* 0x00000013ff257e24 */ /* 0x000fe2000f8e00ff */
[----:B------:R0:W5:Y:S01]  /*2320*/  @P2 LDG.E.U16 R29, [R32.64] ;  /* 0x00000008201d2981 */ /* 0x000162000c1e1500 */
[----:B------:R-:W-:Y:S01]  /*2330*/  PRMT R30, RZ, 0x7610, R30 ;  /* 0x00007610ff1e7816 */ /* 0x000fe2000000001e */
[----:B------:R-:W-:-:S05]  /*2340*/  IMAD.WIDE R34, R35, 0x2, R110 ;  /* 0x0000000223227825 */ /* 0x000fca00078e026e */
[----:B------:R1:W5:Y:S01]  /*2350*/  @P3 LDG.E.U16 R30, [R34.64] ;  /* 0x00000008221e3981 */ /* 0x000362000c1e1500 */
[----:B0-----:R-:W-:-:S04]  /*2360*/  IMAD.WIDE R32, R37, 0x2, R110 ;  /* 0x0000000225207825 */ /* 0x001fc800078e026e */
[----:B------:R-:W-:Y:S01]  /*2370*/  IMAD.U32 R37, RZ, RZ, UR18 ;  /* 0x00000012ff257e24 */ /* 0x000fe2000f8e00ff */
[----:B------:R0:W5:Y:S01]  /*2380*/  @P0 LDG.E.U16 R31, [R32.64] ;  /* 0x00000008201f0981 */ /* 0x000162000c1e1500 */
[----:B------:R-:W-:Y:S02]  /*2390*/  ISETP.GT.AND P0, PT, R88, 0x17, PT ;  /* 0x000000175800780c */ /* 0x000fe40003f04270 */
[----:B-1----:R-:W-:-:S04]  /*23a0*/  IMAD.WIDE R34, R37, 0x2, R110 ;  /* 0x0000000225227825 */ /* 0x002fc800078e026e */
[----:B------:R-:W-:Y:S01]  /*23b0*/  IMAD.U32 R37, RZ, RZ, UR17 ;  /* 0x00000011ff257e24 */ /* 0x000fe2000f8e00ff */
        /* <DEDUP_REMOVED lines=8> */
[----:B0-----:R-:W-:-:S03]  /*2440*/  PRMT R34, RZ, 0x7610, R34 ;  /* 0x00007610ff227816 */ /* 0x001fc60000000022 */
[----:B------:R-:W-:-:S04]  /*2450*/  IMAD.U32 R39, RZ, RZ, UR12 ;  /* 0x0000000cff277e24 */ /* 0x000fc8000f8e00ff */
[----:B------:R0:W5:Y:S01]  /*2460*/  @P0 LDG.E.U16 R34, [R36.64] ;  /* 0x0000000824220981 */ /* 0x000162000c1e1500 */
[----:B------:R-:W-:Y:S02]  /*2470*/  ISETP.GT.AND P0, PT, R88, 0x1c, PT ;  /* 0x0000001c5800780c */ /* 0x000fe40003f04270 */
[----:B------:R-:W-:Y:S01]  /*2480*/  PRMT R35, RZ, 0x7610, R35 ;  /* 0x00007610ff237816 */ /* 0x000fe20000000023 */
[----:B0-----:R-:W-:-:S10]  /*2490*/  IMAD.WIDE R36, R39, 0x2, R110 ;  /* 0x0000000227247825 */ /* 0x001fd400078e026e */
[----:B------:R0:W5:Y:S01]  /*24a0*/  @P0 LDG.E.U16 R35, [R36.64] ;  /* 0x0000000824230981 */ /* 0x000162000c1e1500 */
[----:B------:R-:W-:Y:S01]  /*24b0*/  ISETP.GT.AND P0, PT, R88, 0x1d, PT ;  /* 0x0000001d5800780c */ /* 0x000fe20003f04270 */
[----:B------:R-:W-:-:S04]  /*24c0*/  IMAD.U32 R39, RZ, RZ, UR11 ;  /* 0x0000000bff277e24 */ /* 0x000fc8000f8e00ff */
[----:B------:R-:W-:Y:S01]  /*24d0*/  IMAD.WIDE R38, R39, 0x2, R110 ;  /* 0x0000000227267825 */ /* 0x000fe200078e026e */
[----:B0-----:R-:W-:-:S03]  /*24e0*/  PRMT R36, RZ, 0x7610, R36 ;  /* 0x00007610ff247816 */ /* 0x001fc60000000024 */
[----:B------:R-:W-:-:S04]  /*24f0*/  IMAD.U32 R41, RZ, RZ, UR10 ;  /* 0x0000000aff297e24 */ /* 0x000fc8000f8e00ff */
[----:B------:R0:W5:Y:S01]  /*2500*/  @P0 LDG.E.U16 R36, [R38.64] ;  /* 0x0000000826240981 */ /* 0x000162000c1e1500 */
[C---:B------:R-:W-:Y:S02]  /*2510*/  ISETP.GT.AND P0, PT, R88.reuse, 0x1e, PT ;  /* 0x0000001e5800780c */ /* 0x040fe40003f04270 */
[----:B------:R-:W-:Y:S02]  /*2520*/  PRMT R37, RZ, 0x7610, R37 ;  /* 0x00007610ff257816 */ /* 0x000fe40000000025 */
[----:B------:R-:W-:Y:S01]  /*2530*/  ISETP.GT.AND P1, PT, R88, 0x1f, PT ;  /* 0x0000001f5800780c */ /* 0x000fe20003f24270 */
[----:B0-----:R-:W-:-:S04]  /*2540*/  IMAD.WIDE R38, R41, 0x2, R110 ;  /* 0x0000000229267825 */ /* 0x001fc800078e026e */
[----:B------:R-:W-:-:S04]  /*2550*/  IMAD.U32 R41, RZ, RZ, UR7 ;  /* 0x00000007ff297e24 */ /* 0x000fc8000f8e00ff */
[----:B------:R0:W5:Y:S01]  /*2560*/  @P0 LDG.E.U16 R37, [R38.64] ;  /* 0x0000000826250981 */ /* 0x000162000c1e1500 */
[----:B------:R-:W-:Y:S01]  /*2570*/  IMAD.WIDE R40, R41, 0x2, R110 ;  /* 0x0000000229287825 */ /* 0x000fe200078e026e */
[----:B0-----:R-:W-:-:S06]  /*2580*/  PRMT R38, RZ, 0x7610, R38 ;  /* 0x00007610ff267816 */ /* 0x001fcc0000000026 */
[----:B------:R0:W5:Y:S04]  /*2590*/  @P1 LDG.E.U16 R38, [R40.64] ;  /* 0x0000000828261981 */ /* 0x000168000c1e1500 */
[----:B------:R-:W-:Y:S01]  /*25a0*/  BAR.SYNC.DEFER_BLOCKING 0x0 ;  /* 0x0000000000007b1d */ /* 0x000fe20000010000 */
[----:B------:R-:W-:Y:S02]  /*25b0*/  LOP3.LUT R73, R73, R72, RZ, 0x3c, !PT ;  /* 0x0000004849497212 */ /* 0x000fe400078e3cff */
[----:B------:R-:W-:Y:S02]  /*25c0*/  ISETP.GE.AND P0, PT, R8, R88, PT ;  /* 0x000000580800720c */ /* 0x000fe40003f06270 */
[----:B------:R-:W-:Y:S02]  /*25d0*/  LOP3.LUT R72, R73, R72, RZ, 0x3c, !PT ;  /* 0x0000004849487212 */ /* 0x000fe400078e3cff */
[----:B------:R-:W-:-:S02]  /*25e0*/  LOP3.LUT R75, R75, R74, RZ, 0x3c, !PT ;  /* 0x0000004a4b4b7212 */ /* 0x000fc400078e3cff */
[----:B------:R-:W-:Y:S02]  /*25f0*/  LOP3.LUT R73, R73, R72, RZ, 0x3c, !PT ;  /* 0x0000004849497212 */ /* 0x000fe400078e3cff */
[----:B------:R-:W-:Y:S02]  /*2600*/  LOP3.LUT R74, R75, R74, RZ, 0x3c, !PT ;  /* 0x0000004a4b4a7212 */ /* 0x000fe400078e3cff */
[----:B------:R-:W-:Y:S01]  /*2610*/  PRMT R39, RZ, 0x7610, R39 ;  /* 0x00007610ff277816 */ /* 0x000fe20000000027 */
[----:B0-----:R-:W-:Y:S01]  /*2620*/  IMAD.WIDE R40, R11, 0x2, R72 ;  /* 0x000000020b287825 */ /* 0x001fe200078e0248 */
[----:B------:R-:W-:Y:S02]  /*2630*/  LOP3.LUT R75, R75, R74, RZ, 0x3c, !PT ;  /* 0x0000004a4b4b7212 */ /* 0x000fe400078e3cff */
[-C--:B------:R-:W-:Y:S02]  /*2640*/  LOP3.LUT R91, R91, R90.reuse, RZ, 0x3c, !PT ;  /* 0x0000005a5b5b7212 */ /* 0x080fe400078e3cff */
[----:B------:R0:W5:Y:S04]  /*2650*/  @!P0 LDG.E.U16 R39, [R40.64] ;  /* 0x0000000828278981 */ /* 0x000168000c1e1500 */
[----:B--2---:R1:W-:Y:S04]  /*2660*/  STS.U16 [R9], R42 ;  /* 0x0000002a09007388 */ /* 0x0043e80000000400 */
[----:B---3--:R2:W-:Y:S01]  /*2670*/  STS.U16 [R9+0x400], R77 ;  /* 0x0004004d09007388 */ /* 0x0085e20000000400 */
[----:B0-----:R-:W-:Y:S01]  /*2680*/  PRMT R40, RZ, 0x7610, R40 ;  /* 0x00007610ff287816 */ /* 0x001fe20000000028 */
[----:B-1----:R-:W-:Y:S01]  /*2690*/  IMAD.WIDE R42, R11, 0x2, R74 ;  /* 0x000000020b2a7825 */ /* 0x002fe200078e024a */
[----:B------:R-:W-:-:S03]  /*26a0*/  LOP3.LUT R90, R91, R90, RZ, 0x3c, !PT ;  /* 0x0000005a5b5a7212 */ /* 0x000fc600078e3cff */
[----:B--2---:R-:W-:Y:S01]  /*26b0*/  IMAD.MOV.U32 R77, RZ, RZ, R76 ;  /* 0x000000ffff4d7224 */ /* 0x004fe200078e004c */
[----:B------:R0:W2:Y:S01]  /*26c0*/  @!P0 LDG.E.U16 R40, [R42.64] ;  /* 0x000000082a288981 */ /* 0x0000a2000c1e1500 */
[----:B------:R-:W-:Y:S01]  /*26d0*/  IMAD.MOV.U32 R76, RZ, RZ, R122 ;  /* 0x000000ffff4c7224 */ /* 0x000fe200078e007a */
[----:B------:R-:W-:Y:S02]  /*26e0*/  PRMT R41, RZ, 0x7610, R41 ;  /* 0x00007610ff297816 */ /* 0x000fe40000000029 */
[----:B------:R-:W-:Y:S02]  /*26f0*/  LOP3.LUT R93, R93, R92, RZ, 0x3c, !PT ;  /* 0x0000005c5d5d7212 */ /* 0x000fe400078e3cff */
[----:B------:R-:W-:Y:S01]  /*2700*/  LOP3.LUT R91, R91, R90, RZ, 0x3c, !PT ;  /* 0x0000005a5b5b7212 */ /* 0x000fe200078e3cff */
[----:B0-----:R-:W-:Y:S01]  /*2710*/  IMAD.WIDE R42, R11, 0x2, R76 ;  /* 0x000000020b2a7825 */ /* 0x001fe200078e024c */
[----:B----4-:R0:W-:Y:S01]  /*2720*/  STS.U16 [R9+0x800], R79 ;  /* 0x0008004f09007388 */ /* 0x0101e20000000400 */
[----:B------:R-:W-:-:S02]  /*2730*/  LOP3.LUT R92, R93, R92, RZ, 0x3c, !PT ;  /* 0x0000005c5d5c7212 */ /* 0x000fc400078e3cff */
[----:B------:R-:W-:Y:S01]  /*2740*/  LOP3.LUT R95, R95, R94, RZ, 0x3c, !PT ;  /* 0x0000005e5f5f7212 */ /* 0x000fe200078e3cff */
[----:B------:R1:W3:Y:S01]  /*2750*/  @!P0 LDG.E.U16 R41, [R42.64] ;  /* 0x000000082a298981 */ /* 0x0002e2000c1e1500 */
[----:B------:R-:W-:-:S03]  /*2760*/  LOP3.LUT R93, R93, R92, RZ, 0x3c, !PT ;  /* 0x0000005c5d5d7212 */ /* 0x000fc600078e3cff */
[----:B-----5:R4:W-:Y:S01]  /*2770*/  STS.U16 [R9+0xc00], R120 ;  /* 0x000c007809007388 */ /* 0x0209e20000000400 */
[----:B0-----:R-:W-:Y:S02]  /*2780*/  IMAD.MOV.U32 R79, RZ, RZ, R78 ;  /* 0x000000ffff4f7224 */ /* 0x001fe400078e004e */
[----:B------:R-:W-:Y:S01]  /*2790*/  IMAD.MOV.U32 R78, RZ, RZ, R121 ;  /* 0x000000ffff4e7224 */ /* 0x000fe200078e0079 */
[----:B-1----:R-:W-:Y:S01]  /*27a0*/  PRMT R43, RZ, 0x7610, R43 ;  /* 0x00007610ff2b7816 */ /* 0x002fe2000000002b */
[----:B----4-:R-:W-:Y:S01]  /*27b0*/  IMAD.WIDE R120, R11, 0x2, R90 ;  /* 0x000000020b787825 */ /* 0x010fe200078e025a */
[----:B------:R-:W-:Y:S01]  /*27c0*/  LOP3.LUT R94, R95, R94, RZ, 0x3c, !PT ;  /* 0x0000005e5f5e7212 */ /* 0x000fe200078e3cff */
[----:B------:R0:W-:Y:S01]  /*27d0*/  STS.U16 [R80+0x80], R89 ;  /* 0x0000805950007388 */ /* 0x0001e20000000400 */
[----:B------:R-:W-:-:S03]  /*27e0*/  LOP3.LUT R97, R97, R96, RZ, 0x3c, !PT ;  /* 0x0000006061617212 */ /* 0x000fc600078e3cff */
[----:B------:R1:W4:Y:S01]  /*27f0*/  @!P0 LDG.E.U16 R43, [R120.64] ;  /* 0x00000008782b8981 */ /* 0x000322000c1e1500 */
[----:B------:R-:W-:Y:S02]  /*2800*/  LOP3.LUT R95, R95, R94, RZ, 0x3c, !PT ;  /* 0x0000005e5f5f7212 */ /* 0x000fe400078e3cff */
[----:B0-----:R-:W-:Y:S01]  /*2810*/  PRMT R89, RZ, 0x7610, R89 ;  /* 0x00007610ff597816 */ /* 0x001fe20000000059 */
[----:B-1----:R-:W-:Y:S01]  /*2820*/  IMAD.WIDE R120, R11, 0x2, R92 ;  /* 0x000000020b787825 */ /* 0x002fe200078e025c */
[----:B------:R-:W-:Y:S01]  /*2830*/  LOP3.LUT R96, R97, R96, RZ, 0x3c, !PT ;  /* 0x0000006061607212 */ /* 0x000fe200078e3cff */
[----:B------:R0:W-:Y:S01]  /*2840*/  STS.U16 [R80+0x480], R112 ;  /* 0x0004807050007388 */ /* 0x0001e20000000400 */
[----:B------:R-:W-:-:S03]  /*2850*/  LOP3.LUT R99, R99, R98, RZ, 0x3c, !PT ;  /* 0x0000006263637212 */ /* 0x000fc600078e3cff */
[----:B------:R1:W5:Y:S01]  /*2860*/  @!P0 LDG.E.U16 R89, [R120.64] ;  /* 0x0000000878598981 */ /* 0x000362000c1e1500 */
[----:B------:R-:W-:Y:S02]  /*2870*/  LOP3.LUT R97, R97, R96, RZ, 0x3c, !PT ;  /* 0x0000006061617212 */ /* 0x000fe400078e3cff */
[----:B0-----:R-:W-:Y:S01]  /*2880*/  PRMT R112, RZ, 0x7610, R112 ;  /* 0x00007610ff707816 */ /* 0x001fe20000000070 */
[----:B-1----:R-:W-:Y:S01]  /*2890*/  IMAD.WIDE R120, R11, 0x2, R94 ;  /* 0x000000020b787825 */ /* 0x002fe200078e025e */
[----:B------:R-:W-:Y:S01]  /*28a0*/  LOP3.LUT R98, R99, R98, RZ, 0x3c, !PT ;  /* 0x0000006263627212 */ /* 0x000fe200078e3cff */
[----:B------:R0:W-:Y:S01]  /*28b0*/  STS.U16 [R80+0x880], R113 ;  /* 0x0008807150007388 */ /* 0x0001e20000000400 */
[----:B------:R-:W-:-:S03]  /*28c0*/  LOP3.LUT R101, R101, R100, RZ, 0x3c, !PT ;  /* 0x0000006465657212 */ /* 0x000fc600078e3cff */
[----:B------:R1:W2:Y:S01]  /*28d0*/  @!P0 LDG.E.U16 R112, [R120.64] ;  /* 0x0000000878708981 */ /* 0x0002a2000c1e1500 */
        /* <DEDUP_REMOVED lines=20> */
[----:B------:R1:W3:Y:S01]  /*2a20*/  @!P0 LDG.E.U16 R117, [R120.64] ;  /* 0x0000000878758981 */ /* 0x0002e2000c1e1500 */
        /* <DEDUP_REMOVED lines=10> */
[C---:B------:R-:W-:Y:S01]  /*2ad0*/  LOP3.LUT R108, R109.reuse, R108, RZ, 0x3c, !PT ;  /* 0x0000006c6d6c7212 */ /* 0x040fe200078e3cff */
[----:B------:R0:W-:Y:S04]  /*2ae0*/  STS.U16 [R81+0xd00], R116 ;  /* 0x000d007451007388 */ /* 0x0001e80000000400 */
[----:B------:R1:W3:Y:S01]  /*2af0*/  @!P0 LDG.E.U16 R119, [R120.64] ;  /* 0x0000000878778981 */ /* 0x0002e2000c1e1500 */
[----:B------:R-:W-:-:S02]  /*2b00*/  LOP3.LUT R109, R109, R108, RZ, 0x3c, !PT ;  /* 0x0000006c6d6d7212 */ /* 0x000fc400078e3cff */
[----:B0-----:R-:W-:Y:S01]  /*2b10*/  PRMT R116, RZ, 0x7610, R116 ;  /* 0x00007610ff747816 */ /* 0x001fe20000000074 */
[C---:B-1----:R-:W-:Y:S01]  /*2b20*/  IMAD.WIDE R120, R11.reuse, 0x2, R106 ;  /* 0x000000020b787825 */ /* 0x042fe200078e026a */
[----:B------:R0:W-:Y:S04]  /*2b30*/  STS.U16 [R82+0x180], R114 ;  /* 0x0001807252007388 */ /* 0x0001e80000000400 */
[----:B------:R1:W3:Y:S01]  /*2b40*/  @!P0 LDG.E.U16 R116, [R120.64] ;  /* 0x0000000878748981 */ /* 0x0002e2000c1e1500 */
[----:B------:R-:W-:Y:S02]  /*2b50*/  PRMT R42, RZ, 0x7610, R42 ;  /* 0x00007610ff2a7816 */ /* 0x000fe4000000002a */
[----:B0-----:R-:W-:Y:S01]  /*2b60*/  PRMT R114, RZ, 0x7610, R114 ;  /* 0x00007610ff727816 */ /* 0x001fe20000000072 */
[----:B-1----:R-:W-:-:S04]  /*2b70*/  IMAD.WIDE R120, R11, 0x2, R108 ;  /* 0x000000020b787825 */ /* 0x002fc800078e026c */
[----:B------:R-:W-:Y:S01]  /*2b80*/  IMAD.WIDE R122, R11, 0x2, R78 ;  /* 0x000000020b7a7825 */ /* 0x000fe200078e024e */
[----:B------:R0:W5:Y:S01]  /*2b90*/  @!P0 LDG.E.U16 R114, [R120.64] ;  /* 0x0000000878728981 */ /* 0x000162000c1e1500 */
[----:B------:R-:W-:-:S03]  /*2ba0*/  PRMT R124, RZ, 0x7610, R124 ;  /* 0x00007610ff7c7816 */ /* 0x000fc6000000007c */
[----:B------:R1:W5:Y:S01]  /*2bb0*/  @!P0 LDG.E.U16 R42, [R122.64] ;  /* 0x000000087a2a8981 */ /* 0x000362000c1e1500 */
[----:B0-----:R-:W-:Y:S02]  /*2bc0*/  IMAD.MOV.U32 R120, RZ, RZ, R13 ;  /* 0x000000ffff787224 */ /* 0x001fe400078e000d */
[----:B------:R-:W-:-:S04]  /*2bd0*/  IMAD.MOV.U32 R121, RZ, RZ, R17 ;  /* 0x000000ffff797224 */ /* 0x000fc800078e0011 */
[----:B-1----:R-:W-:Y:S01]  /*2be0*/  IMAD.WIDE R122, R11, 0x2, R120 ;  /* 0x000000020b7a7825 */ /* 0x002fe200078e0278 */
[----:B------:R-:W-:-:S04]  /*2bf0*/  PRMT R125, RZ, 0x7610, R125 ;  /* 0x00007610ff7d7816 */ /* 0x000fc8000000007d */
[----:B------:R0:W5:Y:S02]  /*2c00*/  @!P0 LDG.E.U16 R124, [R122.64] ;  /* 0x000000087a7c8981 */ /* 0x000164000c1e1500 */
[----:B0-----:R-:W-:Y:S02]  /*2c10*/  IMAD.MOV.U32 R122, RZ, RZ, R16 ;  /* 0x000000ffff7a7224 */ /* 0x001fe400078e0010 */
[----:B------:R-:W-:-:S04]  /*2c20*/  IMAD.MOV.U32 R123, RZ, RZ, R12 ;  /* 0x000000ffff7b7224 */ /* 0x000fc800078e000c */
[----:B------:R-:W-:-:S05]  /*2c30*/  IMAD.WIDE R12, R11, 0x2, R122 ;  /* 0x000000020b0c7825 */ /* 0x000fca00078e027a */
[----:B------:R-:W5:Y:S04]  /*2c40*/  @!P0 LDG.E.U16 R125, [R12.64] ;  /* 0x000000080c7d8981 */ /* 0x000f68000c1e1500 */
[----:B------:R-:W-:Y:S04]  /*2c50*/  STS.U16 [R82+0x580], R14 ;  /* 0x0005800e52007388 */ /* 0x000fe80000000400 */
        /* <DEDUP_REMOVED lines=19> */
[----:B----4-:R-:W-:Y:S04]  /*2d90*/  STS.U16 [R9+0x1200], R43 ;  /* 0x0012002b09007388 */ /* 0x010fe80000000400 */
[----:B--2---:R-:W-:Y:S04]  /*2da0*/  STS.U16 [R9+0x1400], R115 ;  /* 0x0014007309007388 */ /* 0x004fe80000000400 */
[----:B---3--:R-:W-:Y:S04]  /*2db0*/  STS.U16 [R9+0x1600], R116 ;  /* 0x0016007409007388 */ /* 0x008fe80000000400 */
[----:B------:R-:W-:Y:S04]  /*2dc0*/  STS.U16 [R80+0x1080], R40 ;  /* 0x0010802850007388 */ /* 0x000fe80000000400 */
[----:B-----5:R-:W-:Y:S04]  /*2dd0*/  STS.U16 [R80+0x1280], R89 ;  /* 0x0012805950007388 */ /* 0x020fe80000000400 */
        /* <DEDUP_REMOVED lines=10> */
[----:B------:R-:W-:Y:S06]  /*2e80*/  BAR.SYNC.DEFER_BLOCKING 0x0 ;  /* 0x0000000000007b1d */ /* 0x000fec0000010000 */
[----:B------:R-:W-:Y:S04]  /*2e90*/  LDSM.16.MT88.4 R40, [R7] ;  /* 0x000000000728783b */ /* 0x000fe80000004200 */
[----:B------:R-:W0:Y:S04]  /*2ea0*/  LDSM.16.M88.4 R12, [R6+0x1000] ;  /* 0x00100000060c783b */ /* 0x000e280000000200 */
[----:B------:R-:W1:Y:S04]  /*2eb0*/  LDSM.16.M88.4 R16, [R6+0x1200] ;  /* 0x001200000610783b */ /* 0x000e680000000200 */
[----:B------:R-:W2:Y:S04]  /*2ec0*/  LDSM.16.M88.4 R36, [R6+0x1400] ;  /* 0x001400000624783b */ /* 0x000ea80000000200 */
[----:B------:R-:W3:Y:S04]  /*2ed0*/  LDSM.16.M88.4 R32, [R6+0x1600] ;  /* 0x001600000620783b */ /* 0x000ee80000000200 */
[----:B------:R-:W4:Y:S04]  /*2ee0*/  LDSM.16.MT88.4 R28, [R87] ;  /* 0x00000000571c783b */ /* 0x000f280000004200 */
[----:B------:R-:W5:Y:S01]  /*2ef0*/  LDSM.16.MT88.4 R24, [R7+0x800] ;  /* 0x000800000718783b */ /* 0x000f620000004200 */
[C---:B0-----:R-:W-:Y:S08]  /*2f00*/  HMMA.16816.F32.BF16 R68, R40.reuse, R12, R68 ;  /* 0x0000000c2844723c */ /* 0x041ff00000041844 */
[C---:B-1----:R-:W-:Y:S08]  /*2f10*/  HMMA.16816.F32.BF16 R64, R40.reuse, R16, R64 ;  /* 0x000000102840723c */ /* 0x042ff00000041840 */
[C---:B--2---:R-:W-:Y:S08]  /*2f20*/  HMMA.16816.F32.BF16 R60, R40.reuse, R36, R60 ;  /* 0x00000024283c723c */ /* 0x044ff0000004183c */
[----:B---3--:R-:W-:Y:S01]  /*2f30*/  HMMA.16816.F32.BF16 R56, R40, R32, R56 ;  /* 0x000000202838723c */ /* 0x008fe20000041838 */
[----:B------:R-:W0:Y:S07]  /*2f40*/  LDSM.16.MT88.4 R40, [R87+0x800] ;  /* 0x000800005728783b */ /* 0x000e2e0000004200 */
[C---:B----4-:R-:W-:Y:S08]  /*2f50*/  HMMA.16816.F32.BF16 R52, R28.reuse, R12, R52 ;  /* 0x0000000c1c34723c */ /* 0x050ff00000041834 */
[----:B------:R-:W-:Y:S01]  /*2f60*/  HMMA.16816.F32.BF16 R48, R28, R16, R48 ;  /* 0x000000101c30723c */ /* 0x000fe20000041830 */
[----:B------:R-:W-:-:S07]  /*2f70*/  UIADD3 UR5, UR5, -0x1, URZ ;  /* 0xffffffff05057890 */ /* 0x000fce000fffe03f */
[C---:B------:R-:W-:Y:S08]  /*2f80*/  HMMA.16816.F32.BF16 R44, R28.reuse, R36, R44 ;  /* 0x000000241c2c723c */ /* 0x040ff0000004182c */
[----:B------:R-:W-:Y:S08]  /*2f90*/  HMMA.16816.F32.BF16 R20, R28, R32, R20 ;  /* 0x000000201c14723c */ /* 0x000ff00000041814 */
[-C--:B-----5:R-:W-:Y:S08]  /*2fa0*/  HMMA.16816.F32.BF16 R68, R24, R14.reuse, R68 ;  /* 0x0000000e1844723c */ /* 0x0a0ff00000041844 */
[----:B0-----:R-:W-:Y:S07]  /*2fb0*/  HMMA.16816.F32.BF16 R52, R40, R14, R52 ;  /* 0x0000000e2834723c */ /* 0x001fee0000041834 */
[----:B------:R-:W-:-:S04]  /*2fc0*/  IMAD.WIDE R14, R10, 0x2, R104 ;  /* 0x000000020a0e7825 */ /* 0x000fc800078e0268 */
[----:B------:R-:W-:Y:S02]  /*2fd0*/  IMAD.MOV.U32 R105, RZ, RZ, R14 ;  /* 0x000000ffff697224 */ /* 0x000fe400078e000e */
[----:B------:R-:W-:Y:S02]  /*2fe0*/  IMAD.MOV.U32 R104, RZ, RZ, R15 ;  /* 0x000000ffff687224 */ /* 0x000fe400078e000f */
[----:B------:R-:W-:Y:S01]  /*2ff0*/  IMAD.WIDE R14, R10, 0x2, R100 ;  /* 0x000000020a0e7825 */ /* 0x000fe200078e0264 */
[----:B------:R-:W-:Y:S01]  /*3000*/  HMMA.16816.F32.BF16 R64, R24, R18, R64 ;  /* 0x000000121840723c */ /* 0x000fe20000041840 */
[----:B------:R-:W-:Y:S02]  /*3010*/  ISETP.NE.U32.AND P0, PT, RZ, UR5, PT ;  /* 0x00000005ff007c0c */ /* 0x000fe4000bf05070 */
[----:B------:R-:W-:Y:S02]  /*3020*/  IMAD.MOV.U32 R101, RZ, RZ, R14 ;  /* 0x000000ffff657224 */ /* 0x000fe400078e000e */
[----:B------:R-:W-:-:S02]  /*3030*/  IMAD.MOV.U32 R100, RZ, RZ, R15 ;  /* 0x000000ffff647224 */ /* 0x000fc400078e000f */
[----:B------:R-:W-:Y:S01]  /*3040*/  IMAD.WIDE R14, R10, 0x2, R94 ;  /* 0x000000020a0e7825 */ /* 0x000fe200078e025e */
[----:B------:R-:W-:Y:S03]  /*3050*/  HMMA.16816.F32.BF16 R60, R24, R38, R60 ;  /* 0x00000026183c723c */ /* 0x000fe6000004183c */
[----:B------:R-:W-:-:S05]  /*3060*/  IMAD.MOV.U32 R95, RZ, RZ, R14 ;  /* 0x000000ffff5f7224 */ /* 0x000fca00078e000e */
[----:B------:R-:W-:Y:S01]  /*3070*/  HMMA.16816.F32.BF16 R56, R24, R34, R56 ;  /* 0x000000221838723c */ /* 0x000fe20000041838 */
[----:B------:R-:W-:-:S06]  /*3080*/  IMAD.MOV.U32 R94, RZ, RZ, R15 ;  /* 0x000000ffff5e7224 */ /* 0x000fcc00078e000f */
[----:B------:R-:W-:Y:S01]  /*3090*/  IMAD.WIDE R24, R10, 0x2, R106 ;  /* 0x000000020a187825 */ /* 0x000fe200078e026a */
[----:B------:R-:W-:Y:S03]  /*30a0*/  HMMA.16816.F32.BF16 R48, R40, R18, R48 ;  /* 0x000000122830723c */ /* 0x000fe60000041830 */
[----:B------:R-:W-:-:S04]  /*30b0*/  IMAD.MOV.U32 R107, RZ, RZ, R24 ;  /* 0x000000ffff6b7224 */ /* 0x000fc800078e0018 */
[----:B------:R-:W-:-:S04]  /*30c0*/  IMAD.WIDE R18, R10, 0x2, R98 ;  /* 0x000000020a127825 */ /* 0x000fc800078e0262 */
[----:B------:R-:W-:Y:S02]  /*30d0*/  IMAD.MOV.U32 R106, RZ, RZ, R25 ;  /* 0x000000ffff6a7224 */ /* 0x000fe400078e0019 */
[----:B------:R-:W-:Y:S02]  /*30e0*/  IMAD.MOV.U32 R99, RZ, RZ, R18 ;  /* 0x000000ffff637224 */ /* 0x000fe400078e0012 */
[----:B------:R-:W-:Y:S02]  /*30f0*/  IMAD.MOV.U32 R98, RZ, RZ, R19 ;  /* 0x000000ffff627224 */ /* 0x000fe400078e0013 */
[----:B------:R-:W-:-:S04]  /*3100*/  IMAD.WIDE R24, R10, 0x2, R102 ;  /* 0x000000020a187825 */ /* 0x000fc800078e0266 */
[----:B------:R-:W-:-:S04]  /*3110*/  IMAD.WIDE R18, R10, 0x2, R92 ;  /* 0x000000020a127825 */ /* 0x000fc800078e025c */
[C---:B------:R-:W-:Y:S01]  /*3120*/  IMAD.WIDE R14, R10.reuse, 0x2, R90 ;  /* 0x000000020a0e7825 */ /* 0x040fe200078e025a */
[----:B------:R-:W-:Y:S03]  /*3130*/  HMMA.16816.F32.BF16 R44, R40, R38, R44 ;  /* 0x00000026282c723c */ /* 0x000fe6000004182c */
[----:B------:R-:W-:-:S04]  /*3140*/  IMAD.WIDE R122, R10, 0x2, R122 ;  /* 0x000000020a7a7825 */ /* 0x000fc800078e027a */
[----:B------:R-:W-:Y:S01]  /*3150*/  IMAD.WIDE R120, R10, 0x2, R120 ;  /* 0x000000020a787825 */ /* 0x000fe200078e0278 */
[----:B------:R-:W-:Y:S03]  /*3160*/  HMMA.16816.F32.BF16 R20, R40, R34, R20 ;  /* 0x000000222814723c */ /* 0x000fe60000041814 */
[----:B------:R-:W-:Y:S02]  /*3170*/  IMAD.U32 R13, RZ, RZ, UR38 ;  /* 0x00000026ff0d7e24 */ /* 0x000fe4000f8e00ff */
[----:B------:R-:W-:Y:S02]  /*3180*/  IMAD.MOV.U32 R103, RZ, RZ, R24 ;  /* 0x000000ffff677224 */ /* 0x000fe400078e0018 */
[----:B------:R-:W-:Y:S02]  /*3190*/  IMAD.MOV.U32 R102, RZ, RZ, R25 ;  /* 0x000000ffff667224 */ /* 0x000fe400078e0019 */
[----:B------:R-:W-:-:S02]  /*31a0*/  IMAD.MOV.U32 R93, RZ, RZ, R18 ;  /* 0x000000ffff5d7224 */ /* 0x000fc400078e0012 */
[----:B------:R-:W-:Y:S02]  /*31b0*/  IMAD.MOV.U32 R92, RZ, RZ, R19 ;  /* 0x000000ffff5c7224 */ /* 0x000fe400078e0013 */
[----:B------:R-:W-:-:S04]  /*31c0*/  IMAD.WIDE R78, R10, 0x2, R78 ;  /* 0x000000020a4e7825 */ /* 0x000fc800078e024e */
[----:B------:R-:W-:Y:S02]  /*31d0*/  IMAD.MOV.U32 R91, RZ, RZ, R14 ;  /* 0x000000ffff5b7224 */ /* 0x000fe400078e000e */
[----:B------:R-:W-:Y:S02]  /*31e0*/  IMAD.MOV.U32 R90, RZ, RZ, R15 ;  /* 0x000000ffff5a7224 */ /* 0x000fe400078e000f */
[----:B------:R-:W-:-:S04]  /*31f0*/  IMAD.WIDE R76, R10, 0x2, R76 ;  /* 0x000000020a4c7825 */ /* 0x000fc800078e024c */
[----:B------:R-:W-:-:S04]  /*3200*/  IMAD.WIDE R26, R10, 0x2, R108 ;  /* 0x000000020a1a7825 */ /* 0x000fc800078e026c */
[----:B------:R-:W-:-:S04]  /*3210*/  IMAD.WIDE R24, R10, 0x2, R96 ;  /* 0x000000020a187825 */ /* 0x000fc800078e0260 */
[----:B------:R-:W-:-:S04]  /*3220*/  IMAD.WIDE R18, R10, 0x2, R74 ;  /* 0x000000020a127825 */ /* 0x000fc800078e024a */
[----:B------:R-:W-:Y:S01]  /*3230*/  IMAD.WIDE R14, R10, 0x2, R72 ;  /* 0x000000020a0e7825 */ /* 0x000fe200078e0248 */
[----:B------:R-:W-:-:S03]  /*3240*/  IADD3 R88, R88, -0x20, RZ ;  /* 0xffffffe058587810 */ /* 0x000fc60007ffe0ff */
[----:B------:R-:W-:Y:S02]  /*3250*/  IMAD.MOV.U32 R16, RZ, RZ, R122 ;  /* 0x000000ffff107224 */ /* 0x000fe400078e007a */
[----:B------:R-:W-:Y:S02]  /*3260*/  IMAD.MOV.U32 R17, RZ, RZ, R121 ;  /* 0x000000ffff117224 */ /* 0x000fe400078e0079 */
[----:B------:R-:W-:-:S04]  /*3270*/  IMAD.WIDE R110, R13, 0x2, R110 ;  /* 0x000000020d6e7825 */ /* 0x000fc800078e026e */
[----:B------:R-:W-:Y:S02]  /*3280*/  IMAD.MOV.U32 R121, RZ, RZ, R78 ;  /* 0x000000ffff797224 */ /* 0x000fe400078e004e */
[----:B------:R-:W-:Y:S02]  /*3290*/  IMAD.MOV.U32 R122, RZ, RZ, R76 ;  /* 0x000000ffff7a7224 */ /* 0x000fe400078e004c */
[----:B------:R-:W-:Y:S02]  /*32a0*/  IMAD.MOV.U32 R12, RZ, RZ, R123 ;  /* 0x000000ffff0c7224 */ /* 0x000fe400078e007b */
[----:B------:R-:W-:Y:S02]  /*32b0*/  IMAD.MOV.U32 R13, RZ, RZ, R120 ;  /* 0x000000ffff0d7224 */ /* 0x000fe400078e0078 */
[----:B------:R-:W-:Y:S02]  /*32c0*/  IMAD.MOV.U32 R109, RZ, RZ, R26 ;  /* 0x000000ffff6d7224 */ /* 0x000fe400078e001a */
[----:B------:R-:W-:-:S02]  /*32d0*/  IMAD.MOV.U32 R108, RZ, RZ, R27 ;  /* 0x000000ffff6c7224 */ /* 0x000fc400078e001b */
[----:B------:R-:W-:Y:S02]  /*32e0*/  IMAD.MOV.U32 R97, RZ, RZ, R24 ;  /* 0x000000ffff617224 */ /* 0x000fe400078e0018 */
[----:B------:R-:W-:Y:S02]  /*32f0*/  IMAD.MOV.U32 R96, RZ, RZ, R25 ;  /* 0x000000ffff607224 */ /* 0x000fe400078e0019 */
[----:B------:R-:W-:Y:S02]  /*3300*/  IMAD.MOV.U32 R78, RZ, RZ, R79 ;  /* 0x000000ffff4e7224 */ /* 0x000fe400078e004f */
[----:B------:R-:W-:Y:S02]  /*3310*/  IMAD.MOV.U32 R76, RZ, RZ, R77 ;  /* 0x000000ffff4c7224 */ /* 0x000fe400078e004d */
[----:B------:R-:W-:Y:S02]  /*3320*/  IMAD.MOV.U32 R75, RZ, RZ, R18 ;  /* 0x000000ffff4b7224 */ /* 0x000fe400078e0012 */
[----:B------:R-:W-:-:S02]  /*3330*/  IMAD.MOV.U32 R74, RZ, RZ, R19 ;  /* 0x000000ffff4a7224 */ /* 0x000fc400078e0013 */
[----:B------:R-:W-:Y:S02]  /*3340*/  IMAD.MOV.U32 R73, RZ, RZ, R14 ;  /* 0x000000ffff497224 */ /* 0x000fe400078e000e */
[----:B------:R-:W-:Y:S01]  /*3350*/  IMAD.MOV.U32 R72, RZ, RZ, R15 ;  /* 0x000000ffff487224 */ /* 0x000fe200078e000f */
[----:B------:R-:W-:Y:S01]  /*3360*/  @!P0 CALL.REL.NOINC `(.L_x_1) ;  /* 0x0000001000008944 */ /* 0x000fe20003c00000 */
[----:B------:R-:W-:Y:S05]  /*3370*/  BRA `(.L_x_2) ;  /* 0xffffe84000007947 */ /* 0x000fea000383ffff */
.L_x_1:
[----:B------:R-:W-:Y:S02]  /*3380*/  F2FP.BF16.PACK_AB R25, R51, R50 ;  /* 0x000000323319723e */ /* 0x000fe400000010ff */
[----:B------:R-:W-:Y:S02]  /*3390*/  F2FP.BF16.PACK_AB R49, R49, R48 ;  /* 0x000000303131723e */ /* 0x000fe400000010ff */
[----:B------:R-:W-:Y:S02]  /*33a0*/  F2FP.BF16.PACK_AB R17, R67, R66 ;  /* 0x000000424311723e */ /* 0x000fe400000010ff */
[----:B------:R-:W-:Y:S02]  /*33b0*/  F2FP.BF16.PACK_AB R65, R65, R64 ;  /* 0x000000404141723e */ /* 0x000fe400000010ff */
[----:B------:R-:W-:-:S02]  /*33c0*/  F2FP.BF16.PACK_AB R27, R23, R22 ;  /* 0x00000016171b723e */ /* 0x000fc400000010ff */
[----:B------:R-:W-:Y:S02]  /*33d0*/  F2FP.BF16.PACK_AB R26, R47, R46 ;  /* 0x0000002e2f1a723e */ /* 0x000fe400000010ff */
        /* <DEDUP_REMOVED lines=10> */
.L_x_0:
[----:B------:R-:W-:Y:S01]  /*3480*/  BAR.SYNC.DEFER_BLOCKING 0x0 ;  /* 0x0000000000007b1d */ /* 0x000fe20000010000 */
[C---:B------:R-:W-:Y:S01]  /*3490*/  IMAD.SHL.U32 R6, R0.reuse, 0x80, RZ ;  /* 0x0000008000067824 */ /* 0x040fe200078e00ff */
[----:B------:R-:W-:Y:S01]  /*34a0*/  ISETP.GE.AND P0, PT, R5, c[0x0][0x178], PT ;  /* 0x00005e0005007a0c */ /* 0x000fe20003f06270 */
[----:B------:R-:W-:-:S02]  /*34b0*/  IMAD.SHL.U32 R7, R0, 0x20, RZ ;  /* 0x0000002000077824 */ /* 0x000fc400078e00ff */
[----:B------:R-:W-:Y:S01]  /*34c0*/  IMAD.SHL.U32 R8, R0, 0x4, RZ ;  /* 0x0000000400087824 */ /* 0x000fe200078e00ff */
[----:B------:R-:W-:Y:S01]  /*34d0*/  LOP3.LUT R6, R6, 0xc00, RZ, 0xc0, !PT ;  /* 0x00000c0006067812 */ /* 0x000fe200078ec0ff */
[----:B------:R-:W-:Y:S01]  /*34e0*/  IMAD.SHL.U32 R0, R0, 0x200, RZ ;  /* 0x0000020000007824 */ /* 0x000fe200078e00ff */
[----:B------:R-:W-:Y:S01]  /*34f0*/  ISETP.LT.AND P1, PT, R4, c[0x0][0x17c], !P0 ;  /* 0x00005f0004007a0c */ /* 0x000fe20004721270 */
[----:B------:R-:W-:Y:S01]  /*3500*/  IMAD R5, R5, c[0x0][0x194], RZ ;  /* 0x0000650005057a24 */ /* 0x000fe200078e02ff */
[----:B------:R-:W-:-:S04]  /*3510*/  LOP3.LUT R7, R6, 0x60, R7, 0xf8, !PT ;  /* 0x0000006006077812 */ /* 0x000fc800078ef807 */
[----:B------:R-:W-:Y:S02]  /*3520*/  LOP3.LUT R8, R7, 0x70, R8, 0x78, !PT ;  /* 0x0000007007087812 */ /* 0x000fe400078e7808 */
[----:B------:R-:W-:Y:S02]  /*3530*/  LOP3.LUT R7, R0, 0xc00, RZ, 0xc0, !PT ;  /* 0x00000c0000077812 */ /* 0x000fe400078ec0ff */
[----:B------:R-:W-:Y:S01]  /*3540*/  IADD3 R0, R4, 0x2, RZ ;  /* 0x0000000204007810 */ /* 0x000fe20007ffe0ff */
[----:B------:R-:W-:Y:S02]  /*3550*/  IMAD R3, R3, 0x8, R8 ;  /* 0x0000000803037824 */ /* 0x000fe400078e0208 */
[----:B------:R-:W-:Y:S01]  /*3560*/  IMAD R20, R2, 0x10, R7 ;  /* 0x0000001002147824 */ /* 0x000fe200078e0207 */
[----:B------:R-:W-:Y:S02]  /*3570*/  IADD3 R2, R4, 0x1, RZ ;  /* 0x0000000104027810 */ /* 0x000fe40007ffe0ff */
[----:B------:R-:W-:Y:S01]  /*3580*/  STS.128 [R3], R64 ;  /* 0x0000004003007388 */ /* 0x000fe20000000c00 */
[----:B------:R-:W-:-:S02]  /*3590*/  ISETP.LT.AND P4, PT, R0, c[0x0][0x17c], !P0 ;  /* 0x00005f0000007a0c */ /* 0x000fc40004781270 */
[----:B------:R-:W-:Y:S01]  /*35a0*/  LOP3.LUT R12, R20, 0x20, RZ, 0x3c, !PT ;  /* 0x00000020140c7812 */ /* 0x000fe200078e3cff */
[----:B------:R0:W-:Y:S01]  /*35b0*/  STS.128 [R3+0x80], R16 ;  /* 0x0000801003007388 */ /* 0x0001e20000000c00 */
[----:B------:R-:W-:Y:S02]  /*35c0*/  ISETP.LT.AND P5, PT, R2, c[0x0][0x17c], !P0 ;  /* 0x00005f0002007a0c */ /* 0x000fe400047a1270 */
[----:B------:R-:W-:Y:S01]  /*35d0*/  IADD3 R0, R4, 0x3, RZ ;  /* 0x0000000304007810 */ /* 0x000fe20007ffe0ff */
[----:B------:R-:W-:Y:S01]  /*35e0*/  STS.128 [R3+0x200], R48 ;  /* 0x0002003003007388 */ /* 0x000fe20000000c00 */
[----:B------:R-:W-:Y:S02]  /*35f0*/  LEA R2, P2, R5, c[0x0][0x170], 0x1 ;  /* 0x00005c0005027a11 */ /* 0x000fe400078408ff */
[----:B------:R-:W-:Y:S01]  /*3600*/  ISETP.LT.AND P3, PT, R0, c[0x0][0x17c], !P0 ;  /* 0x00005f0000007a0c */ /* 0x000fe20004761270 */
[----:B------:R1:W-:Y:S01]  /*3610*/  STS.128 [R3+0x280], R24 ;  /* 0x0002801803007388 */ /* 0x0003e20000000c00 */
[----:B------:R-:W-:-:S02]  /*3620*/  IADD3 R7, R4, 0x4, RZ ;  /* 0x0000000404077810 */ /* 0x000fc40007ffe0ff */
[----:B------:R-:W-:Y:S01]  /*3630*/  LEA.HI.X.SX32 R0, R5, c[0x0][0x174], 0x1, P2 ;  /* 0x00005d0005007a11 */ /* 0x000fe200010f0eff */
[----:B------:R-:W-:Y:S01]  /*3640*/  BAR.SYNC.DEFER_BLOCKING 0x0 ;  /* 0x0000000000007b1d */ /* 0x000fe20000010000 */
[----:B------:R-:W-:Y:S02]  /*3650*/  ISETP.LT.AND P2, PT, R7, c[0x0][0x17c], !P0 ;  /* 0x00005f0007007a0c */ /* 0x000fe40004741270 */
[----:B0-----:R-:W-:Y:S01]  /*3660*/  LOP3.LUT R16, R20, 0x40, RZ, 0x3c, !PT ;  /* 0x0000004014107812 */ /* 0x001fe200078e3cff */
[----:B-1----:R-:W-:-:S05]  /*3670*/  IMAD R3, R4, c[0x0][0x198], RZ ;  /* 0x0000660004037a24 */ /* 0x002fca00078e02ff */
[C---:B------:R-:W-:Y:S02]  /*3680*/  LEA R6, P6, R3.reuse, R2, 0x1 ;  /* 0x0000000203067211 */ /* 0x040fe400078c08ff */
[C---:B------:R-:W-:Y:S02]  /*3690*/  IADD3 R5, R3.reuse, c[0x0][0x198], RZ ;  /* 0x0000660003057a10 */ /* 0x040fe40007ffe0ff */
[----:B------:R-:W-:Y:S02]  /*36a0*/  LEA.HI.X.SX32 R7, R3, R0, 0x1, P6 ;  /* 0x0000000003077211 */ /* 0x000fe400030f0eff */
[C---:B------:R-:W-:Y:S01]  /*36b0*/  LEA R24, P6, R5.reuse, R2, 0x1 ;  /* 0x0000000205187211 */ /* 0x040fe200078c08ff */
[----:B------:R0:W1:Y:S01]  /*36c0*/  LDS.128 R8, [R20] ;  /* 0x0000000014087984 */ /* 0x0000620000000c00 */
[C---:B------:R-:W-:Y:S02]  /*36d0*/  IADD3 R27, R5.reuse, c[0x0][0x198], RZ ;  /* 0x00006600051b7a10 */ /* 0x040fe40007ffe0ff */
[----:B------:R-:W-:Y:S01]  /*36e0*/  LEA.HI.X.SX32 R25, R5, R0, 0x1, P6 ;  /* 0x0000000005197211 */ /* 0x000fe200030f0eff */
[----:B------:R-:W2:Y:S01]  /*36f0*/  LDS.128 R12, [R12] ;  /* 0x000000000c0c7984 */ /* 0x000ea20000000c00 */
[----:B------:R-:W-:-:S02]  /*3700*/  LEA R26, P6, R27, R2, 0x1 ;  /* 0x000000021b1a7211 */ /* 0x000fc400078c08ff */
[C---:B------:R-:W-:Y:S01]  /*3710*/  IADD3 R5, R27.reuse, c[0x0][0x198], RZ ;  /* 0x000066001b057a10 */ /* 0x040fe20007ffe0ff */
[----:B------:R-:W3:Y:S01]  /*3720*/  LDS.128 R16, [R16] ;  /* 0x0000000010107984 */ /* 0x000ee20000000c00 */
[----:B0-----:R-:W-:Y:S02]  /*3730*/  LOP3.LUT R20, R20, 0x60, RZ, 0x3c, !PT ;  /* 0x0000006014147812 */ /* 0x001fe400078e3cff */
[----:B------:R-:W-:Y:S02]  /*3740*/  LEA.HI.X.SX32 R27, R27, R0, 0x1, P6 ;  /* 0x000000001b1b7211 */ /* 0x000fe400030f0eff */
[----:B------:R-:W-:Y:S02]  /*3750*/  IADD3 R29, R5, c[0x0][0x198], RZ ;  /* 0x00006600051d7a10 */ /* 0x000fe40007ffe0ff */
[----:B------:R-:W0:Y:S01]  /*3760*/  LDS.128 R20, [R20] ;  /* 0x0000000014147984 */ /* 0x000e220000000c00 */
[----:B------:R-:W-:-:S03]  /*3770*/  IADD3 R3, R4, 0x5, RZ ;  /* 0x0000000504037810 */ /* 0x000fc60007ffe0ff */
[----:B-1----:R1:W-:Y:S01]  /*3780*/  @P1 STG.E.U16 [R6.64], R8 ;  /* 0x0000000806001986 */ /* 0x0023e2000c101508 */
[----:B------:R-:W-:Y:S02]  /*3790*/  ISETP.LT.AND P1, PT, R3, c[0x0][0x17c], !P0 ;  /* 0x00005f0003007a0c */ /* 0x000fe40004721270 */
[----:B------:R-:W-:Y:S02]  /*37a0*/  IADD3 R3, R4, 0x6, RZ ;  /* 0x0000000604037810 */ /* 0x000fe40007ffe0ff */
[----:B-1----:R-:W-:Y:S02]  /*37b0*/  PRMT R7, R8, 0x7632, R7 ;  /* 0x0000763208077816 */ /* 0x002fe40000000007 */
[----:B------:R-:W-:Y:S02]  /*37c0*/  LEA R6, P6, R5, R2, 0x1 ;  /* 0x0000000205067211 */ /* 0x000fe400078c08ff */
[----:B--2---:R-:W-:Y:S01]  /*37d0*/  PRMT R8, R12, 0x7632, R8 ;  /* 0x000076320c087816 */ /* 0x004fe20000000008 */
[----:B------:R1:W-:Y:S01]  /*37e0*/  @P5 STG.E.U16 [R24.64], R7 ;  /* 0x0000000718005986 */ /* 0x0003e2000c101508 */
[----:B------:R-:W-:-:S02]  /*37f0*/  ISETP.LT.AND P5, PT, R3, c[0x0][0x17c], !P0 ;  /* 0x00005f0003007a0c */ /* 0x000fc400047a1270 */
[C---:B------:R-:W-:Y:S01]  /*3800*/  IADD3 R3, R4.reuse, 0x7, RZ ;  /* 0x0000000704037810 */ /* 0x040fe20007ffe0ff */
[----:B------:R2:W-:Y:S03]  /*3810*/  @P4 STG.E.U16 [R26.64], R12 ;  /* 0x0000000c1a004986 */ /* 0x0005e6000c101508 */
[----:B------:R-:W-:Y:S02]  /*3820*/  ISETP.LT.AND P4, PT, R3, c[0x0][0x17c], !P0 ;  /* 0x00005f0003007a0c */ /* 0x000fe40004781270 */
[----:B------:R-:W-:Y:S02]  /*3830*/  IADD3 R3, R4, 0x8, RZ ;  /* 0x0000000804037810 */ /* 0x000fe40007ffe0ff */
[----:B-1----:R-:W-:Y:S02]  /*3840*/  LEA.HI.X.SX32 R7, R5, R0, 0x1, P6 ;  /* 0x0000000005077211 */ /* 0x002fe400030f0eff */
[----:B------:R-:W-:-:S02]  /*3850*/  LEA R28, P6, R29, R2, 0x1 ;  /* 0x000000021d1c7211 */ /* 0x000fc400078c08ff */
[C---:B------:R-:W-:Y:S01]  /*3860*/  IADD3 R5, R29.reuse, c[0x0][0x198], RZ ;  /* 0x000066001d057a10 */ /* 0x040fe20007ffe0ff */
[----:B------:R1:W-:Y:S01]  /*3870*/  @P3 STG.E.U16 [R6.64], R8 ;  /* 0x0000000806003986 */ /* 0x0003e2000c101508 */
[----:B------:R-:W-:Y:S02]  /*3880*/  LEA.HI.X.SX32 R29, R29, R0, 0x1, P6 ;  /* 0x000000001d1d7211 */ /* 0x000fe400030f0eff */
[C---:B------:R-:W-:Y:S02]  /*3890*/  LEA R24, P6, R5.reuse, R2, 0x1 ;  /* 0x0000000205187211 */ /* 0x040fe400078c08ff */
[C---:B--2---:R-:W-:Y:S01]  /*38a0*/  IADD3 R27, R5.reuse, c[0x0][0x198], RZ ;  /* 0x00006600051b7a10 */ /* 0x044fe20007ffe0ff */
[----:B---3--:R2:W-:Y:S01]  /*38b0*/  @P2 STG.E.U16 [R28.64], R16 ;  /* 0x000000101c002986 */ /* 0x0085e2000c101508 */
[----:B------:R-:W-:Y:S02]  /*38c0*/  LEA.HI.X.SX32 R25, R5, R0, 0x1, P6 ;  /* 0x0000000005197211 */ /* 0x000fe400030f0eff */
[----:B------:R-:W-:-:S02]  /*38d0*/  LEA R26, P6, R27, R2, 0x1 ;  /* 0x000000021b1a7211 */ /* 0x000fc400078c08ff */
[C---:B------:R-:W-:Y:S02]  /*38e0*/  IADD3 R5, R27.reuse, c[0x0][0x198], RZ ;  /* 0x000066001b057a10 */ /* 0x040fe40007ffe0ff */
[----:B------:R-:W-:Y:S02]  /*38f0*/  LEA.HI.X.SX32 R27, R27, R0, 0x1, P6 ;  /* 0x000000001b1b7211 */ /* 0x000fe400030f0eff */
[C---:B-1----:R-:W-:Y:S02]  /*3900*/  LEA R6, P6, R5.reuse, R2, 0x1 ;  /* 0x0000000205067211 */ /* 0x042fe400078c08ff */
[----:B------:R-:W-:Y:S02]  /*3910*/  PRMT R12, R16, 0x7632, R12 ;  /* 0x00007632100c7816 */ /* 0x000fe4000000000c */
[C---:B--2---:R-:W-:Y:S02]  /*3920*/  IADD3 R29, R5.reuse, c[0x0][0x198], RZ ;  /* 0x00006600051d7a10 */ /* 0x044fe40007ffe0ff */
[----:B------:R-:W-:Y:S01]  /*3930*/  LEA.HI.X.SX32 R7, R5, R0, 0x1, P6 ;  /* 0x0000000005077211 */ /* 0x000fe200030f0eff */
[----:B------:R1:W-:Y:S01]  /*3940*/  @P1 STG.E.U16 [R24.64], R12 ;  /* 0x0000000c18001986 */ /* 0x0003e2000c101508 */
[----:B------:R-:W-:-:S02]  /*3950*/  ISETP.LT.AND P3, PT, R3, c[0x0][0x17c], !P0 ;  /* 0x00005f0003007a0c */ /* 0x000fc40004761270 */
[C---:B------:R-:W-:Y:S01]  /*3960*/  LEA R28, P6, R29.reuse, R2, 0x1 ;  /* 0x000000021d1c7211 */ /* 0x040fe200078c08ff */
[----:B0-----:R0:W-:Y:S01]  /*3970*/  @P5 STG.E.U16 [R26.64], R20 ;  /* 0x000000141a005986 */ /* 0x0011e2000c101508 */
[----:B------:R-:W-:Y:S02]  /*3980*/  IADD3 R3, R4, 0x9, RZ ;  /* 0x0000000904037810 */ /* 0x000fe40007ffe0ff */
[C---:B------:R-:W-:Y:S02]  /*3990*/  IADD3 R5, R29.reuse, c[0x0][0x198], RZ ;  /* 0x000066001d057a10 */ /* 0x040fe40007ffe0ff */
[----:B------:R-:W-:Y:S02]  /*39a0*/  LEA.HI.X.SX32 R29, R29, R0, 0x1, P6 ;  /* 0x000000001d1d7211 */ /* 0x000fe400030f0eff */
[----:B------:R-:W-:Y:S02]  /*39b0*/  ISETP.LT.AND P2, PT, R3, c[0x0][0x17c], !P0 ;  /* 0x00005f0003007a0c */ /* 0x000fe40004741270 */
[----:B-1----:R-:W-:-:S02]  /*39c0*/  LEA R24, P6, R5, R2, 0x1 ;  /* 0x0000000205187211 */ /* 0x002fc400078c08ff */
[----:B------:R-:W-:Y:S02]  /*39d0*/  IADD3 R3, R4, 0xa, RZ ;  /* 0x0000000a04037810 */ /* 0x000fe40007ffe0ff */
[C---:B0-----:R-:W-:Y:S02]  /*39e0*/  IADD3 R27, R5.reuse, c[0x0][0x198], RZ ;  /* 0x00006600051b7a10 */ /* 0x041fe40007ffe0ff */
[----:B------:R-:W-:Y:S02]  /*39f0*/  PRMT R8, R20, 0x7632, R8 ;  /* 0x0000763214087816 */ /* 0x000fe40000000008 */
[----:B------:R-:W-:Y:S02]  /*3a00*/  LEA.HI.X.SX32 R25, R5, R0, 0x1, P6 ;  /* 0x0000000005197211 */ /* 0x000fe400030f0eff */
[----:B------:R-:W-:Y:S01]  /*3a10*/  ISETP.LT.AND P1, PT, R3, c[0x0][0x17c], !P0 ;  /* 0x00005f0003007a0c */ /* 0x000fe20004721270 */
[----:B------:R0:W-:Y:S01]  /*3a20*/  @P4 STG.E.U16 [R6.64], R8 ;  /* 0x0000000806004986 */ /* 0x0001e2000c101508 */
[----:B------:R-:W-:-:S02]  /*3a30*/  LEA R26, P6, R27, R2, 0x1 ;  /* 0x000000021b1a7211 */ /* 0x000fc400078c08ff */
[----:B------:R-:W-:Y:S01]  /*3a40*/  IADD3 R3, R4, 0xb, RZ ;  /* 0x0000000b04037810 */ /* 0x000fe20007ffe0ff */
[----:B------:R1:W-:Y:S01]  /*3a50*/  @P3 STG.E.U16 [R28.64], R9 ;  /* 0x000000091c003986 */ /* 0x0003e2000c101508 */
[C---:B------:R-:W-:Y:S02]  /*3a60*/  IADD3 R5, R27.reuse, c[0x0][0x198], RZ ;  /* 0x000066001b057a10 */ /* 0x040fe40007ffe0ff */
[----:B------:R-:W-:Y:S02]  /*3a70*/  LEA.HI.X.SX32 R27, R27, R0, 0x1, P6 ;  /* 0x000000001b1b7211 */ /* 0x000fe400030f0eff */
[----:B------:R-:W-:Y:S02]  /*3a80*/  ISETP.LT.AND P5, PT, R3, c[0x0][0x17c], !P0 ;  /* 0x00005f0003007a0c */ /* 0x000fe400047a1270 */
[----:B------:R-:W-:Y:S02]  /*3a90*/  PRMT R12, R9, 0x7632, R12 ;  /* 0x00007632090c7816 */ /* 0x000fe4000000000c */
[----:B0-----:R-:W-:-:S02]  /*3aa0*/  LEA R6, P6, R5, R2, 0x1 ;  /* 0x0000000205067211 */ /* 0x001fc400078c08ff */
[C---:B------:R-:W-:Y:S01]  /*3ab0*/  IADD3 R3, R4.reuse, 0xc, RZ ;  /* 0x0000000c04037810 */ /* 0x040fe20007ffe0ff */
[----:B------:R0:W-:Y:S01]  /*3ac0*/  @P2 STG.E.U16 [R24.64], R12 ;  /* 0x0000000c18002986 */ /* 0x0001e2000c101508 */
[C---:B-1----:R-:W-:Y:S02]  /*3ad0*/  IADD3 R9, R5.reuse, c[0x0][0x198], RZ ;  /* 0x0000660005097a10 */ /* 0x042fe40007ffe0ff */
[----:B------:R-:W-:Y:S01]  /*3ae0*/  LEA.HI.X.SX32 R7, R5, R0, 0x1, P6 ;  /* 0x0000000005077211 */ /* 0x000fe200030f0eff */
[----:B------:R1:W-:Y:S01]  /*3af0*/  @P1 STG.E.U16 [R26.64], R13 ;  /* 0x0000000d1a001986 */ /* 0x0003e2000c101508 */
[----:B------:R-:W-:Y:S02]  /*3b00*/  ISETP.LT.AND P4, PT, R3, c[0x0][0x17c], !P0 ;  /* 0x00005f0003007a0c */ /* 0x000fe40004781270 */
[----:B------:R-:W-:Y:S02]  /*3b10*/  LEA R8, P6, R9, R2, 0x1 ;  /* 0x0000000209087211 */ /* 0x000fe400078c08ff */
[----:B------:R-:W-:-:S02]  /*3b20*/  IADD3 R3, R4, 0xd, RZ ;  /* 0x0000000d04037810 */ /* 0x000fc40007ffe0ff */
[C---:B------:R-:W-:Y:S02]  /*3b30*/  IADD3 R5, R9.reuse, c[0x0][0x198], RZ ;  /* 0x0000660009057a10 */ /* 0x040fe40007ffe0ff */
[----:B------:R-:W-:Y:S02]  /*3b40*/  LEA.HI.X.SX32 R9, R9, R0, 0x1, P6 ;  /* 0x0000000009097211 */ /* 0x000fe400030f0eff */
[----:B------:R-:W-:Y:S02]  /*3b50*/  ISETP.LT.AND P3, PT, R3, c[0x0][0x17c], !P0 ;  /* 0x00005f0003007a0c */ /* 0x000fe40004761270 */
[C---:B0-----:R-:W-:Y:S02]  /*3b60*/  LEA R12, P6, R5.reuse, R2, 0x1 ;  /* 0x00000002050c7211 */ /* 0x041fe400078c08ff */
[----:B------:R-:W-:Y:S02]  /*3b70*/  IADD3 R3, R4, 0xe, RZ ;  /* 0x0000000e04037810 */ /* 0x000fe40007ffe0ff */
[----:B------:R-:W-:-:S02]  /*3b80*/  IADD3 R25, R5, c[0x0][0x198], RZ ;  /* 0x0000660005197a10 */ /* 0x000fc40007ffe0ff */
[----:B------:R-:W-:Y:S02]  /*3b90*/  PRMT R16, R13, 0x7632, R16 ;  /* 0x000076320d107816 */ /* 0x000fe40000000010 */
[----:B-1----:R-:W-:Y:S02]  /*3ba0*/  LEA.HI.X.SX32 R13, R5, R0, 0x1, P6 ;  /* 0x00000000050d7211 */ /* 0x002fe400030f0eff */
[----:B------:R-:W-:Y:S01]  /*3bb0*/  ISETP.LT.AND P2, PT, R3, c[0x0][0x17c], !P0 ;  /* 0x00005f0003007a0c */ /* 0x000fe20004741270 */
[----:B------:R0:W-:Y:S01]  /*3bc0*/  @P5 STG.E.U16 [R6.64], R16 ;  /* 0x0000001006005986 */ /* 0x0001e2000c101508 */
[C---:B------:R-:W-:Y:S02]  /*3bd0*/  LEA R24, P6, R25.reuse, R2, 0x1 ;  /* 0x0000000219187211 */ /* 0x040fe400078c08ff */
[----:B------:R-:W-:Y:S01]  /*3be0*/  IADD3 R3, R4, 0xf, RZ ;  /* 0x0000000f04037810 */ /* 0x000fe20007ffe0ff */
[----:B------:R1:W-:Y:S01]  /*3bf0*/  @P4 STG.E.U16 [R8.64], R17 ;  /* 0x0000001108004986 */ /* 0x0003e2000c101508 */
[----:B------:R-:W-:-:S02]  /*3c00*/  IADD3 R5, R25, c[0x0][0x198], RZ ;  /* 0x0000660019057a10 */ /* 0x000fc40007ffe0ff */
[----:B------:R-:W-:Y:S02]  /*3c10*/  LEA.HI.X.SX32 R25, R25, R0, 0x1, P6 ;  /* 0x0000000019197211 */ /* 0x000fe400030f0eff */
[----:B------:R-:W-:Y:S02]  /*3c20*/  ISETP.LT.AND P1, PT, R3, c[0x0][0x17c], !P0 ;  /* 0x00005f0003007a0c */ /* 0x000fe40004721270 */
[----:B------:R-:W-:Y:S02]  /*3c30*/  IADD3 R3, R4, 0x10, RZ ;  /* 0x0000001004037810 */ /* 0x000fe40007ffe0ff */
[----:B0-----:R-:W-:Y:S02]  /*3c40*/  PRMT R7, R17, 0x7632, R7 ;  /* 0x0000763211077816 */ /* 0x001fe40000000007 */
[C---:B------:R-:W-:Y:S02]  /*3c50*/  LEA R6, P6, R5.reuse, R2, 0x1 ;  /* 0x0000000205067211 */ /* 0x040fe400078c08ff */
[----:B-1----:R-:W-:Y:S01]  /*3c60*/  IADD3 R9, R5, c[0x0][0x198], RZ ;  /* 0x0000660005097a10 */ /* 0x002fe20007ffe0ff */
[----:B------:R0:W-:Y:S01]  /*3c70*/  @P3 STG.E.U16 [R12.64], R7 ;  /* 0x000000070c003986 */ /* 0x0001e2000c101508 */
[----:B------:R-:W-:-:S02]  /*3c80*/  ISETP.LT.AND P5, PT, R3, c[0x0][0x17c], !P0 ;  /* 0x00005f0003007a0c */ /* 0x000fc400047a1270 */
[C---:B------:R-:W-:Y:S01]  /*3c90*/  IADD3 R3, R4.reuse, 0x11, RZ ;  /* 0x0000001104037810 */ /* 0x040fe20007ffe0ff */
[----:B------:R-:W-:Y:S03]  /*3ca0*/  @P2 STG.E.U16 [R24.64], R21 ;  /* 0x0000001518002986 */ /* 0x000fe6000c101508 */
[----:B------:R-:W-:Y:S02]  /*3cb0*/  ISETP.LT.AND P4, PT, R3, c[0x0][0x17c], !P0 ;  /* 0x00005f0003007a0c */ /* 0x000fe40004781270 */
[----:B------:R-:W-:Y:S02]  /*3cc0*/  IADD3 R3, R4, 0x12, RZ ;  /* 0x0000001204037810 */ /* 0x000fe40007ffe0ff */
[----:B0-----:R-:W-:Y:S02]  /*3cd0*/  LEA.HI.X.SX32 R7, R5, R0, 0x1, P6 ;  /* 0x0000000005077211 */ /* 0x001fe400030f0eff */
[----:B------:R-:W-:-:S02]  /*3ce0*/  LEA R8, P6, R9, R2, 0x1 ;  /* 0x0000000209087211 */ /* 0x000fc400078c08ff */
[----:B------:R-:W-:Y:S02]  /*3cf0*/  IADD3 R5, R9, c[0x0][0x198], RZ ;  /* 0x0000660009057a10 */ /* 0x000fe40007ffe0ff */
[----:B------:R-:W-:Y:S02]  /*3d00*/  PRMT R13, R21, 0x7632, R13 ;  /* 0x00007632150d7816 */ /* 0x000fe4000000000d */
[----:B------:R-:W-:Y:S02]  /*3d10*/  LEA.HI.X.SX32 R9, R9, R0, 0x1, P6 ;  /* 0x0000000009097211 */ /* 0x000fe400030f0eff */
[C---:B------:R-:W-:Y:S01]  /*3d20*/  LEA R12, P6, R5.reuse, R2, 0x1 ;  /* 0x00000002050c7211 */ /* 0x040fe200078c08ff */
[----:B------:R0:W-:Y:S01]  /*3d30*/  @P1 STG.E.U16 [R6.64], R13 ;  /* 0x0000000d06001986 */ /* 0x0001e2000c101508 */
[----:B------:R-:W-:Y:S02]  /*3d40*/  IADD3 R17, R5, c[0x0][0x198], RZ ;  /* 0x0000660005117a10 */ /* 0x000fe40007ffe0ff */
[----:B------:R-:W-:Y:S01]  /*3d50*/  ISETP.LT.AND P3, PT, R3, c[0x0][0x17c], !P0 ;  /* 0x00005f0003007a0c */ /* 0x000fe20004761270 */
[----:B------:R1:W-:Y:S01]  /*3d60*/  @P5 STG.E.U16 [R8.64], R10 ;  /* 0x0000000a08005986 */ /* 0x0003e2000c101508 */
[----:B------:R-:W-:-:S04]  /*3d70*/  IADD3 R3, R4, 0x13, RZ ;  /* 0x0000001304037810 */ /* 0x000fc80007ffe0ff */
[----:B------:R-:W-:Y:S02]  /*3d80*/  ISETP.LT.AND P2, PT, R3, c[0x0][0x17c], !P0 ;  /* 0x00005f0003007a0c */ /* 0x000fe40004741270 */
[----:B------:R-:W-:Y:S02]  /*3d90*/  IADD3 R3, R4, 0x14, RZ ;  /* 0x0000001404037810 */ /* 0x000fe40007ffe0ff */
[----:B0-----:R-:W-:Y:S02]  /*3da0*/  LEA.HI.X.SX32 R13, R5, R0, 0x1, P6 ;  /* 0x00000000050d7211 */ /* 0x001fe400030f0eff */
[C---:B------:R-:W-:Y:S02]  /*3db0*/  LEA R16, P6, R17.reuse, R2, 0x1 ;  /* 0x0000000211107211 */ /* 0x040fe400078c08ff */
[----:B------:R-:W-:Y:S02]  /*3dc0*/  IADD3 R5, R17, c[0x0][0x198], RZ ;  /* 0x0000660011057a10 */ /* 0x000fe40007ffe0ff */
[----:B------:R-:W-:-:S02]  /*3dd0*/  PRMT R7, R10, 0x7632, R7 ;  /* 0x000076320a077816 */ /* 0x000fc40000000007 */
[----:B------:R-:W-:Y:S02]  /*3de0*/  LEA.HI.X.SX32 R17, R17, R0, 0x1, P6 ;  /* 0x0000000011117211 */ /* 0x000fe400030f0eff */
[C---:B------:R-:W-:Y:S01]  /*3df0*/  LEA R6, P6, R5.reuse, R2, 0x1 ;  /* 0x0000000205067211 */ /* 0x040fe200078c08ff */
[----:B------:R0:W-:Y:S01]  /*3e00*/  @P4 STG.E.U16 [R12.64], R7 ;  /* 0x000000070c004986 */ /* 0x0001e2000c101508 */
[----:B-1----:R-:W-:Y:S02]  /*3e10*/  IADD3 R9, R5, c[0x0][0x198], RZ ;  /* 0x0000660005097a10 */ /* 0x002fe40007ffe0ff */
[----:B------:R-:W-:Y:S01]  /*3e20*/  ISETP.LT.AND P1, PT, R3, c[0x0][0x17c], !P0 ;  /* 0x00005f0003007a0c */ /* 0x000fe20004721270 */
[----:B------:R1:W-:Y:S01]  /*3e30*/  @P3 STG.E.U16 [R16.64], R14 ;  /* 0x0000000e10003986 */ /* 0x0003e2000c101508 */
[----:B------:R-:W-:Y:S02]  /*3e40*/  IADD3 R3, R4, 0x15, RZ ;  /* 0x0000001504037810 */ /* 0x000fe40007ffe0ff */
[----:B------:R-:W-:-:S02]  /*3e50*/  PRMT R10, R14, 0x7632, R10 ;  /* 0x000076320e0a7816 */ /* 0x000fc4000000000a */
[----:B------:R-:W-:Y:S02]  /*3e60*/  ISETP.LT.AND P5, PT, R3, c[0x0][0x17c], !P0 ;  /* 0x00005f0003007a0c */ /* 0x000fe400047a1270 */
[----:B------:R-:W-:Y:S02]  /*3e70*/  IADD3 R3, R4, 0x16, RZ ;  /* 0x0000001604037810 */ /* 0x000fe40007ffe0ff */
[----:B0-----:R-:W-:Y:S02]  /*3e80*/  LEA.HI.X.SX32 R7, R5, R0, 0x1, P6 ;  /* 0x0000000005077211 */ /* 0x001fe400030f0eff */
[C---:B------:R-:W-:Y:S02]  /*3e90*/  LEA R8, P6, R9.reuse, R2, 0x1 ;  /* 0x0000000209087211 */ /* 0x040fe400078c08ff */
[C---:B------:R-:W-:Y:S01]  /*3ea0*/  IADD3 R5, R9.reuse, c[0x0][0x198], RZ ;  /* 0x0000660009057a10 */ /* 0x040fe20007ffe0ff */
[----:B------:R0:W-:Y:S01]  /*3eb0*/  @P2 STG.E.U16 [R6.64], R10 ;  /* 0x0000000a06002986 */ /* 0x0001e2000c101508 */
[----:B------:R-:W-:-:S02]  /*3ec0*/  LEA.HI.X.SX32 R9, R9, R0, 0x1, P6 ;  /* 0x0000000009097211 */ /* 0x000fc400030f0eff */
[C---:B------:R-:W-:Y:S02]  /*3ed0*/  LEA R12, P6, R5.reuse, R2, 0x1 ;  /* 0x00000002050c7211 */ /* 0x040fe400078c08ff */
[C---:B-1----:R-:W-:Y:S01]  /*3ee0*/  IADD3 R17, R5.reuse, c[0x0][0x198], RZ ;  /* 0x0000660005117a10 */ /* 0x042fe20007ffe0ff */
[----:B------:R1:W-:Y:S01]  /*3ef0*/  @P1 STG.E.U16 [R8.64], R18 ;  /* 0x0000001208001986 */ /* 0x0003e2000c101508 */
[----:B------:R-:W-:Y:S02]  /*3f00*/  LEA.HI.X.SX32 R13, R5, R0, 0x1, P6 ;  /* 0x00000000050d7211 */ /* 0x000fe400030f0eff */
[----:B------:R-:W-:Y:S02]  /*3f10*/  LEA R16, P6, R17, R2, 0x1 ;  /* 0x0000000211107211 */ /* 0x000fe400078c08ff */
[----:B------:R-:W-:Y:S02]  /*3f20*/  ISETP.LT.AND P4, PT, R3, c[0x0][0x17c], !P0 ;  /* 0x00005f0003007a0c */ /* 0x000fe40004781270 */
[----:B------:R-:W-:-:S02]  /*3f30*/  IADD3 R5, R17, c[0x0][0x198], RZ ;  /* 0x0000660011057a10 */ /* 0x000fc40007ffe0ff */
[----:B------:R-:W-:Y:S02]  /*3f40*/  IADD3 R3, R4, 0x17, RZ ;  /* 0x0000001704037810 */ /* 0x000fe40007ffe0ff */
[----:B0-----:R-:W-:Y:S02]  /*3f50*/  PRMT R7, R18, 0x7632, R7 ;  /* 0x0000763212077816 */ /* 0x001fe40000000007 */
[----:B------:R-:W-:Y:S02]  /*3f60*/  LEA.HI.X.SX32 R17, R17, R0, 0x1, P6 ;  /* 0x0000000011117211 */ /* 0x000fe400030f0eff */
[----:B------:R-:W-:Y:S01]  /*3f70*/  LEA R6, P6, R5, R2, 0x1 ;  /* 0x0000000205067211 */ /* 0x000fe200078c08ff */
[----:B------:R0:W-:Y:S01]  /*3f80*/  @P5 STG.E.U16 [R12.64], R7 ;  /* 0x000000070c005986 */ /* 0x0001e2000c101508 */
[----:B------:R-:W-:Y:S02]  /*3f90*/  ISETP.LT.AND P3, PT, R3, c[0x0][0x17c], !P0 ;  /* 0x00005f0003007a0c */ /* 0x000fe40004761270 */
[----:B-1----:R-:W-:Y:S01]  /*3fa0*/  IADD3 R9, R5, c[0x0][0x198], RZ ;  /* 0x0000660005097a10 */ /* 0x002fe20007ffe0ff */
[----:B------:R1:W-:Y:S01]  /*3fb0*/  @P4 STG.E.U16 [R16.64], R22 ;  /* 0x0000001610004986 */ /* 0x0003e2000c101508 */
[----:B------:R-:W-:-:S02]  /*3fc0*/  IADD3 R3, R4, 0x18, RZ ;  /* 0x0000001804037810 */ /* 0x000fc40007ffe0ff */
[----:B------:R-:W-:Y:S02]  /*3fd0*/  PRMT R10, R22, 0x7632, R10 ;  /* 0x00007632160a7816 */ /* 0x000fe4000000000a */
[----:B------:R-:W-:Y:S02]  /*3fe0*/  ISETP.LT.AND P2, PT, R3, c[0x0][0x17c], !P0 ;  /* 0x00005f0003007a0c */ /* 0x000fe40004741270 */
[----:B------:R-:W-:Y:S02]  /*3ff0*/  IADD3 R3, R4, 0x19, RZ ;  /* 0x0000001904037810 */ /* 0x000fe40007ffe0ff */
[----:B0-----:R-:W-:Y:S02]  /*4000*/  LEA.HI.X.SX32 R7, R5, R0, 0x1, P6 ;  /* 0x0000000005077211 */ /* 0x001fe400030f0eff */
[C---:B------:R-:W-:Y:S02]  /*4010*/  LEA R8, P6, R9.reuse, R2, 0x1 ;  /* 0x0000000209087211 */ /* 0x040fe400078c08ff */
[C---:B------:R-:W-:Y:S01]  /*4020*/  IADD3 R5, R9.reuse, c[0x0][0x198], RZ ;  /* 0x0000660009057a10 */ /* 0x040fe20007ffe0ff */
[----:B------:R0:W-:Y:S01]  /*4030*/  @P3 STG.E.U16 [R6.64], R10 ;  /* 0x0000000a06003986 */ /* 0x0001e2000c101508 */
[----:B------:R-:W-:-:S02]  /*4040*/  LEA.HI.X.SX32 R9, R9, R0, 0x1, P6 ;  /* 0x0000000009097211 */ /* 0x000fc400030f0eff */
[----:B------:R-:W-:Y:S02]  /*4050*/  LEA R12, P6, R5, R2, 0x1 ;  /* 0x00000002050c7211 */ /* 0x000fe400078c08ff */
[----:B------:R-:W-:Y:S01]  /*4060*/  ISETP.LT.AND P1, PT, R3, c[0x0][0x17c], !P0 ;  /* 0x00005f0003007a0c */ /* 0x000fe20004721270 */
[----:B------:R-:W-:Y:S01]  /*4070*/  @P2 STG.E.U16 [R8.64], R11 ;  /* 0x0000000b08002986 */ /* 0x000fe2000c101508 */
[C---:B-1----:R-:W-:Y:S02]  /*4080*/  IADD3 R17, R5.reuse, c[0x0][0x198], RZ ;  /* 0x0000660005117a10 */ /* 0x042fe40007ffe0ff */
[----:B------:R-:W-:Y:S02]  /*4090*/  IADD3 R3, R4, 0x1a, RZ ;  /* 0x0000001a04037810 */ /* 0x000fe40007ffe0ff */
[----:B------:R-:W-:Y:S02]  /*40a0*/  LEA.HI.X.SX32 R13, R5, R0, 0x1, P6 ;  /* 0x00000000050d7211 */ /* 0x000fe400030f0eff */
[----:B------:R-:W-:-:S02]  /*40b0*/  IADD3 R5, R17, c[0x0][0x198], RZ ;  /* 0x0000660011057a10 */ /* 0x000fc40007ffe0ff */
[----:B------:R-:W-:Y:S02]  /*40c0*/  ISETP.LT.AND P5, PT, R3, c[0x0][0x17c], !P0 ;  /* 0x00005f0003007a0c */ /* 0x000fe400047a1270 */
[----:B------:R-:W-:Y:S02]  /*40d0*/  IADD3 R3, R4, 0x1b, RZ ;  /* 0x0000001b04037810 */ /* 0x000fe40007ffe0ff */
[----:B0-----:R-:W-:Y:S02]  /*40e0*/  PRMT R7, R11, 0x7632, R7 ;  /* 0x000076320b077816 */ /* 0x001fe40000000007 */
[----:B------:R-:W-:Y:S02]  /*40f0*/  IADD3 R21, R5, c[0x0][0x198], RZ ;  /* 0x0000660005157a10 */ /* 0x000fe40007ffe0ff */
[----:B------:R-:W-:Y:S01]  /*4100*/  ISETP.LT.AND P4, PT, R3, c[0x0][0x17c], !P0 ;  /* 0x00005f0003007a0c */ /* 0x000fe20004781270 */
[----:B------:R0:W-:Y:S01]  /*4110*/  @P1 STG.E.U16 [R12.64], R7 ;  /* 0x000000070c001986 */ /* 0x0001e2000c101508 */
[----:B------:R-:W-:-:S02]  /*4120*/  LEA R6, P6, R17, R2, 0x1 ;  /* 0x0000000211067211 */ /* 0x000fc400078c08ff */
[C---:B------:R-:W-:Y:S02]  /*4130*/  IADD3 R3, R4.reuse, 0x1c, RZ ;  /* 0x0000001c04037810 */ /* 0x040fe40007ffe0ff */
[----:B------:R-:W-:Y:S02]  /*4140*/  IADD3 R25, R21, c[0x0][0x198], RZ ;  /* 0x0000660015197a10 */ /* 0x000fe40007ffe0ff */
[----:B------:R-:W-:Y:S02]  /*4150*/  ISETP.LT.AND P3, PT, R3, c[0x0][0x17c], !P0 ;  /* 0x00005f0003007a0c */ /* 0x000fe40004761270 */
[----:B------:R-:W-:Y:S02]  /*4160*/  LEA R16, P1, R5, R2, 0x1 ;  /* 0x0000000205107211 */ /* 0x000fe400078208ff */
[----:B------:R-:W-:Y:S02]  /*4170*/  IADD3 R3, R4, 0x1d, RZ ;  /* 0x0000001d04037810 */ /* 0x000fe40007ffe0ff */
[----:B0-----:R-:W-:-:S02]  /*4180*/  LEA.HI.X.SX32 R7, R17, R0, 0x1, P6 ;  /* 0x0000000011077211 */ /* 0x001fc400030f0eff */
[----:B------:R-:W-:Y:S02]  /*4190*/  LEA R20, P6, R21, R2, 0x1 ;  /* 0x0000000215147211 */ /* 0x000fe400078c08ff */
[----:B------:R-:W-:Y:S01]  /*41a0*/  IADD3 R27, R25, c[0x0][0x198], RZ ;  /* 0x00006600191b7a10 */ /* 0x000fe20007ffe0ff */
[----:B------:R0:W-:Y:S01]  /*41b0*/  @P5 STG.E.U16 [R6.64], R15 ;  /* 0x0000000f06005986 */ /* 0x0001e2000c101508 */
[-C--:B------:R-:W-:Y:S02]  /*41c0*/  LEA.HI.X.SX32 R17, R5, R0.reuse, 0x1, P1 ;  /* 0x0000000005117211 */ /* 0x080fe400008f0eff */
[----:B------:R-:W-:Y:S02]  /*41d0*/  LEA.HI.X.SX32 R21, R21, R0, 0x1, P6 ;  /* 0x0000000015157211 */ /* 0x000fe400030f0eff */
[----:B------:R-:W-:Y:S02]  /*41e0*/  ISETP.LT.AND P2, PT, R3, c[0x0][0x17c], !P0 ;  /* 0x00005f0003007a0c */ /* 0x000fe40004741270 */
[----:B------:R-:W-:-:S02]  /*41f0*/  LEA R8, P6, R25, R2, 0x1 ;  /* 0x0000000219087211 */ /* 0x000fc400078c08ff */
[C---:B------:R-:W-:Y:S02]  /*4200*/  LEA R10, P1, R27.reuse, R2, 0x1 ;  /* 0x000000021b0a7211 */ /* 0x040fe400078208ff */
[C---:B------:R-:W-:Y:S02]  /*4210*/  IADD3 R3, R4.reuse, 0x1e, RZ ;  /* 0x0000001e04037810 */ /* 0x040fe40007ffe0ff */
[----:B------:R-:W-:Y:S02]  /*4220*/  IADD3 R5, R27, c[0x0][0x198], RZ ;  /* 0x000066001b057a10 */ /* 0x000fe40007ffe0ff */
[----:B------:R-:W-:Y:S02]  /*4230*/  IADD3 R4, R4, 0x1f, RZ ;  /* 0x0000001f04047810 */ /* 0x000fe40007ffe0ff */
[-C--:B------:R-:W-:Y:S02]  /*4240*/  LEA.HI.X.SX32 R9, R25, R0.reuse, 0x1, P6 ;  /* 0x0000000019097211 */ /* 0x080fe400030f0eff */
[----:B------:R-:W-:-:S02]  /*4250*/  LEA.HI.X.SX32 R11, R27, R0, 0x1, P1 ;  /* 0x000000001b0b7211 */ /* 0x000fc400008f0eff */
[----:B------:R-:W-:Y:S02]  /*4260*/  LEA R2, P6, R5, R2, 0x1 ;  /* 0x0000000205027211 */ /* 0x000fe400078c08ff */
[----:B------:R-:W-:Y:S02]  /*4270*/  ISETP.LT.AND P1, PT, R3, c[0x0][0x17c], !P0 ;  /* 0x00005f0003007a0c */ /* 0x000fe40004721270 */
[----:B------:R-:W-:Y:S02]  /*4280*/  ISETP.LT.AND P0, PT, R4, c[0x0][0x17c], !P0 ;  /* 0x00005f0004007a0c */ /* 0x000fe40004701270 */
[----:B------:R-:W-:Y:S02]  /*4290*/  LEA.HI.X.SX32 R3, R5, R0, 0x1, P6 ;  /* 0x0000000005037211 */ /* 0x000fe400030f0eff */
[----:B------:R-:W-:Y:S02]  /*42a0*/  PRMT R0, R15, 0x7632, R0 ;  /* 0x000076320f007816 */ /* 0x000fe40000000000 */
[----:B------:R-:W-:-:S03]  /*42b0*/  PRMT R4, R19, 0x7632, R4 ;  /* 0x0000763213047816 */ /* 0x000fc60000000004 */
[----:B------:R0:W-:Y:S04]  /*42c0*/  @P4 STG.E.U16 [R16.64], R0 ;  /* 0x0000000010004986 */ /* 0x0001e8000c101508 */
[----:B------:R0:W-:Y:S04]  /*42d0*/  @P3 STG.E.U16 [R20.64], R19 ;  /* 0x0000001314003986 */ /* 0x0001e8000c101508 */
[----:B------:R0:W-:Y:S04]  /*42e0*/  @P2 STG.E.U16 [R8.64], R4 ;  /* 0x0000000408002986 */ /* 0x0001e8000c101508 */
[----:B------:R0:W-:Y:S01]  /*42f0*/  @P1 STG.E.U16 [R10.64], R23 ;  /* 0x000000170a001986 */ /* 0x0001e2000c101508 */
[----:B------:R-:W-:Y:S05]  /*4300*/  @!P0 EXIT ;  /* 0x000000000000894d */ /* 0x000fea0003800000 */
[----:B0-----:R-:W-:-:S05]  /*4310*/  PRMT R23, R23, 0x7632, R23 ;  /* 0x0000763217177816 */ /* 0x001fca0000000017 */
[----:B------:R-:W-:Y:S01]  /*4320*/  STG.E.U16 [R2.64], R23 ;  /* 0x0000001702007986 */ /* 0x000fe2000c101508 */
[----:B------:R-:W-:Y:S05]  /*4330*/  EXIT ;  /* 0x000000000000794d */ /* 0x000fea0003800000 */
.L_x_3:
[----:B------:R-:W-:-:S00]  /*4340*/  BRA `(.L_x_3) ;  /* 0xfffffff000007947 */ /* 0x000fc0000383ffff */
[----:B------:R-:W-:-:S00]  /*4350*/  NOP ;  /* 0x0000000000007918 */ /* 0x000fc00000000000 */
        /* <DEDUP_REMOVED lines=10> */
.L_x_4:


//--------------------- .nv.shared.matmul_kernel  --------------------------
	.section	.nv.shared.matmul_kernel,"aw",@nobits
	.sectionflags	@""
	.align	16
